	.target	sm_90a

	.elftype	@"ET_EXEC"


//--------------------- .note.nv.tkinfo           --------------------------
	.section	.note.nv.tkinfo,"",@"SHT_NOTE"
	.sectionflags	@"SHF_NOTE_NV_TKINFO"
	.tkinfo
        /*0018*/ 	.word	0x00000002
        /*0030*/ 	.string	""
        /*0030*/ 	.string	"ptxas"
        /*0030*/ 	.string	"Cuda compilation tools, release 13.0, V13.0.88"
        /*0030*/ 	.string	"Build cuda_13.0.r13.0/compiler.36424714_0"
        /*0030*/ 	.string	"-v  -suppress-debug-info  -lineinfo  -arch sm_90a "



//--------------------- .note.nv.cuinfo           --------------------------
	.section	.note.nv.cuinfo,"",@"SHT_NOTE"
	.sectionflags	@"SHF_NOTE_NV_CUINFO"
        /*0018*/ 	.short	0x0002
        /*001a*/ 	.short	0x005a
        /*001c*/ 	.short	0x0082
	.zero		2


//--------------------- .nv.info                  --------------------------
	.section	.nv.info,"",@"SHT_CUDA_INFO"
	.align	4


	//----- nvinfo : EIATTR_REGCOUNT
	.align		4
        /*0000*/ 	.byte	0x04, 0x2f
        /*0002*/ 	.short	(.L_1 - .L_0)
	.align		4
.L_0:
        /*0004*/ 	.word	index@(gluon_wgmma)
        /*0008*/ 	.word	0x0000005a


	//----- nvinfo : EIATTR_FRAME_SIZE
	.align		4
.L_1:
        /*000c*/ 	.byte	0x04, 0x11
        /*000e*/ 	.short	(.L_3 - .L_2)
	.align		4
.L_2:
        /*0010*/ 	.word	index@(gluon_wgmma)
        /*0014*/ 	.word	0x00000000


	//----- nvinfo : EIATTR_MIN_STACK_SIZE
	.align		4
.L_3:
        /*0018*/ 	.byte	0x04, 0x12
        /*001a*/ 	.short	(.L_5 - .L_4)
	.align		4
.L_4:
        /*001c*/ 	.word	index@(gluon_wgmma)
        /*0020*/ 	.word	0x00000000
.L_5:


//--------------------- .nv.compat                --------------------------
	.section	.nv.compat,"",@"SHT_CUDA_COMPAT_INFO"
	.align	4
        /*0000*/ 	.byte	0x02, 0x09, 0x01, 0x00, 0x02, 0x02, 0x04, 0x00, 0x02, 0x05, 0x05, 0x00, 0x03, 0x07, 0x01, 0x01
        /*0010*/ 	.byte	0x02, 0x03, 0x03, 0x00, 0x02, 0x06, 0x01, 0x00, 0x04, 0x0b, 0x08, 0x00, 0x00, 0x00, 0x00, 0x00
        /*0020*/ 	.byte	0x00, 0x00, 0x00, 0x00


//--------------------- .nv.info.gluon_wgmma      --------------------------
	.section	.nv.info.gluon_wgmma,"",@"SHT_CUDA_INFO"
	.sectionflags	@""
	.align	4


	//----- nvinfo : EIATTR_CUDA_API_VERSION
	.align		4
        /*0000*/ 	.byte	0x04, 0x37
        /*0002*/ 	.short	(.L_7 - .L_6)
.L_6:
        /*0004*/ 	.word	0x00000082


	//----- nvinfo : EIATTR_KPARAM_INFO
	.align		4
.L_7:
        /*0008*/ 	.byte	0x04, 0x17
        /*000a*/ 	.short	(.L_9 - .L_8)
.L_8:
        /*000c*/ 	.word	0x00000000
        /*0010*/ 	.short	0x000a
        /*0012*/ 	.short	0x0048
        /*0014*/ 	.byte	0x00, 0xf4, 0x21, 0x00


	//----- nvinfo : EIATTR_KPARAM_INFO
	.align		4
.L_9:
        /*0018*/ 	.byte	0x04, 0x17
        /*001a*/ 	.short	(.L_11 - .L_10)
.L_10:
        /*001c*/ 	.word	0x00000000
        /*0020*/ 	.short	0x0009
        /*0022*/ 	.short	0x0040
        /*0024*/ 	.byte	0x00, 0xf4, 0x21, 0x00


	//----- nvinfo : EIATTR_KPARAM_INFO
	.align		4
.L_11:
        /*0028*/ 	.byte	0x04, 0x17
        /*002a*/ 	.short	(.L_13 - .L_12)
.L_12:
        /*002c*/ 	.word	0x00000000
        /*0030*/ 	.short	0x0008
        /*0032*/ 	.short	0x0038
        /*0034*/ 	.byte	0x00, 0xf0, 0x21, 0x00


	//----- nvinfo : EIATTR_KPARAM_INFO
	.align		4
.L_13:
        /*0038*/ 	.byte	0x04, 0x17
        /*003a*/ 	.short	(.L_15 - .L_14)
.L_14:
        /*003c*/ 	.word	0x00000000
        /*0040*/ 	.short	0x0007
        /*0042*/ 	.short	0x0030
        /*0044*/ 	.byte	0x00, 0xf0, 0x21, 0x00


	//----- nvinfo : EIATTR_KPARAM_INFO
	.align		4
.L_15:
        /*0048*/ 	.byte	0x04, 0x17
        /*004a*/ 	.short	(.L_17 - .L_16)
.L_16:
        /*004c*/ 	.word	0x00000000
        /*0050*/ 	.short	0x0006
        /*0052*/ 	.short	0x0028
        /*0054*/ 	.byte	0x00, 0xf0, 0x21, 0x00


	//----- nvinfo : EIATTR_KPARAM_INFO
	.align		4
.L_17:
        /*0058*/ 	.byte	0x04, 0x17
        /*005a*/ 	.short	(.L_19 - .L_18)
.L_18:
        /*005c*/ 	.word	0x00000000
        /*0060*/ 	.short	0x0005
        /*0062*/ 	.short	0x0020
        /*0064*/ 	.byte	0x00, 0xf0, 0x11, 0x00


	//----- nvinfo : EIATTR_KPARAM_INFO
	.align		4
.L_19:
        /*0068*/ 	.byte	0x04, 0x17
        /*006a*/ 	.short	(.L_21 - .L_20)
.L_20:
        /*006c*/ 	.word	0x00000000
        /*0070*/ 	.short	0x0004
        /*0072*/ 	.short	0x001c
        /*0074*/ 	.byte	0x00, 0xf0, 0x11, 0x00


	//----- nvinfo : EIATTR_KPARAM_INFO
	.align		4
.L_21:
        /*0078*/ 	.byte	0x04, 0x17
        /*007a*/ 	.short	(.L_23 - .L_22)
.L_22:
        /*007c*/ 	.word	0x00000000
        /*0080*/ 	.short	0x0003
        /*0082*/ 	.short	0x0018
        /*0084*/ 	.byte	0x00, 0xf0, 0x11, 0x00


	//----- nvinfo : EIATTR_KPARAM_INFO
	.align		4
.L_23:
        /*0088*/ 	.byte	0x04, 0x17
        /*008a*/ 	.short	(.L_25 - .L_24)
.L_24:
        /*008c*/ 	.word	0x00000000
        /*0090*/ 	.short	0x0002
        /*0092*/ 	.short	0x0010
        /*0094*/ 	.byte	0x00, 0xf4, 0x21, 0x00


	//----- nvinfo : EIATTR_KPARAM_INFO
	.align		4
.L_25:
        /*0098*/ 	.byte	0x04, 0x17
        /*009a*/ 	.short	(.L_27 - .L_26)
.L_26:
        /*009c*/ 	.word	0x00000000
        /*00a0*/ 	.short	0x0001
        /*00a2*/ 	.short	0x0008
        /*00a4*/ 	.byte	0x00, 0xf4, 0x21, 0x00


	//----- nvinfo : EIATTR_KPARAM_INFO
	.align		4
.L_27:
        /*00a8*/ 	.byte	0x04, 0x17
        /*00aa*/ 	.short	(.L_29 - .L_28)
.L_28:
        /*00ac*/ 	.word	0x00000000
        /*00b0*/ 	.short	0x0000
        /*00b2*/ 	.short	0x0000
        /*00b4*/ 	.byte	0x00, 0xf4, 0x21, 0x00


	//----- nvinfo : EIATTR_SPARSE_MMA_MASK
	.align		4
.L_29:
        /*00b8*/ 	.byte	0x03, 0x50
        /*00ba*/ 	.short	0x0000


	//----- nvinfo : EIATTR_MAXREG_COUNT
	.align		4
        /*00bc*/ 	.byte	0x03, 0x1b
        /*00be*/ 	.short	0x00ff


	//----- nvinfo : EIATTR_NUM_BARRIERS
	.align		4
        /*00c0*/ 	.byte	0x02, 0x4c
        /*00c2*/ 	.byte	0x01
	.zero		1


	//----- nvinfo : EIATTR_MERCURY_ISA_VERSION
	.align		4
        /*00c4*/ 	.byte	0x03, 0x5f
        /*00c6*/ 	.short	0x0101


	//----- nvinfo : EIATTR_INT_WARP_WIDE_INSTR_OFFSETS
	.align		4
        /*00c8*/ 	.byte	0x04, 0x31
        /*00ca*/ 	.short	(.L_31 - .L_30)


	//   ....[0]....
.L_30:
        /*00cc*/ 	.word	0x00001320


	//   ....[1]....
        /*00d0*/ 	.word	0x00001340


	//   ....[2]....
        /*00d4*/ 	.word	0x000013f0


	//   ....[3]....
        /*00d8*/ 	.word	0x000018b0


	//   ....[4]....
        /*00dc*/ 	.word	0x000018c0


	//   ....[5]....
        /*00e0*/ 	.word	0x00001930


	//   ....[6]....
        /*00e4*/ 	.word	0x00001940


	//   ....[7]....
        /*00e8*/ 	.word	0x00002050


	//   ....[8]....
        /*00ec*/ 	.word	0x00002060


	//----- nvinfo : EIATTR_COOP_GROUP_MASK_REGIDS
	.align		4
.L_31:
        /*00f0*/ 	.byte	0x04, 0x29
        /*00f2*/ 	.short	(.L_33 - .L_32)


	//   ....[0]....
.L_32:
        /*00f4*/ 	.word	0xffffffff


	//   ....[1]....
        /*00f8*/ 	.word	0xffffffff


	//   ....[2]....
        /*00fc*/ 	.word	0xffffffff


	//----- nvinfo : EIATTR_COOP_GROUP_INSTR_OFFSETS
	.align		4
.L_33:
        /*0100*/ 	.byte	0x04, 0x28
        /*0102*/ 	.short	(.L_35 - .L_34)


	//   ....[0]....
.L_34:
        /*0104*/ 	.word	0x00000150


	//   ....[1]....
        /*0108*/ 	.word	0x00000700


	//   ....[2]....
        /*010c*/ 	.word	0x00000cf0


	//----- nvinfo : EIATTR_MBARRIER_INSTR_OFFSETS
	.align		4
.L_35:
        /*0110*/ 	.byte	0x04, 0x39
        /*0112*/ 	.short	(.L_37 - .L_36)


	//   ....[0]....
.L_36:
        /*0114*/ 	.word	0x00001490
        /*0118*/ 	.word	0x000000ff
        /*011c*/ 	.word	0x00010000
        /*0120*/ 	.short	0x0100
        /*0122*/ 	.byte	0x14
	.zero		1


	//   ....[1]....
        /*0124*/ 	.word	0x000015d0
        /*0128*/ 	.word	0x000000ff
        /*012c*/ 	.word	0x00010008
        /*0130*/ 	.short	0x0100
        /*0132*/ 	.byte	0x14
	.zero		1


	//   ....[2]....
        /*0134*/ 	.word	0x000019f0
        /*0138*/ 	.word	0x000000ff
        /*013c*/ 	.word	0x00010000
        /*0140*/ 	.short	0x010a
        /*0142*/ 	.byte	0x12
	.zero		1


	//   ....[3]....
        /*0144*/ 	.word	0x00001d70
        /*0148*/ 	.word	0x000000ff
        /*014c*/ 	.word	0x00010000
        /*0150*/ 	.short	0x0108
        /*0152*/ 	.byte	0x14
	.zero		1


	//   ....[4]....
        /*0154*/ 	.word	0x00001e90
        /*0158*/ 	.word	0x000000ff
        /*015c*/ 	.word	0x00010008
        /*0160*/ 	.short	0x0108
        /*0162*/ 	.byte	0x14
	.zero		1


	//   ....[5]....
        /*0164*/ 	.word	0x000020f0
        /*0168*/ 	.word	0x000000ff
        /*016c*/ 	.word	0x00010000
        /*0170*/ 	.short	0x010a
        /*0172*/ 	.byte	0x12
	.zero		1


	//----- nvinfo : EIATTR_NUM_MBARRIERS
	.align		4
.L_37:
        /*0174*/ 	.byte	0x03, 0x38
        /*0176*/ 	.short	0x0002


	//----- nvinfo : EIATTR_EXIT_INSTR_OFFSETS
	.align		4
        /*0178*/ 	.byte	0x04, 0x1c
        /*017a*/ 	.short	(.L_39 - .L_38)


	//   ....[0]....
.L_38:
        /*017c*/ 	.word	0x000020e0


	//----- nvinfo : EIATTR_REQNTID
	.align		4
.L_39:
        /*0180*/ 	.byte	0x04, 0x10
        /*0182*/ 	.short	(.L_41 - .L_40)
.L_40:
        /*0184*/ 	.word	0x00000100
        /*0188*/ 	.word	0x00000001
        /*018c*/ 	.word	0x00000001


	//----- nvinfo : EIATTR_CRS_STACK_SIZE
	.align		4
.L_41:
        /*0190*/ 	.byte	0x04, 0x1e
        /*0192*/ 	.short	(.L_43 - .L_42)
.L_42:
        /*0194*/ 	.word	0x00000000


	//----- nvinfo : EIATTR_CBANK_PARAM_SIZE
	.align		4
.L_43:
        /*0198*/ 	.byte	0x03, 0x19
        /*019a*/ 	.short	0x0050


	//----- nvinfo : EIATTR_PARAM_CBANK
	.align		4
        /*019c*/ 	.byte	0x04, 0x0a
        /*019e*/ 	.short	(.L_45 - .L_44)
	.align		4
.L_44:
        /*01a0*/ 	.word	index@(.nv.constant0.gluon_wgmma)
        /*01a4*/ 	.short	0x0210
        /*01a6*/ 	.short	0x0050


	//----- nvinfo : EIATTR_SW_WAR
	.align		4
.L_45:
        /*01a8*/ 	.byte	0x04, 0x36
        /*01aa*/ 	.short	(.L_47 - .L_46)
.L_46:
        /*01ac*/ 	.word	0x00000008
.L_47:


//--------------------- .nv.callgraph             --------------------------
	.section	.nv.callgraph,"",@"SHT_CUDA_CALLGRAPH"
	.align	4
	.sectionentsize	8
	.align		4
        /*0000*/ 	.word	0x00000000
	.align		4
        /*0004*/ 	.word	0xffffffff
	.align		4
        /*0008*/ 	.word	0x00000000
	.align		4
        /*000c*/ 	.word	0xfffffffe
	.align		4
        /*0010*/ 	.word	0x00000000
	.align		4
        /*0014*/ 	.word	0xfffffffd
	.align		4
        /*0018*/ 	.word	0x00000000
	.align		4
        /*001c*/ 	.word	0xfffffffc


//--------------------- .text.gluon_wgmma         --------------------------
	.section	.text.gluon_wgmma,"ax",@progbits
	.align	128
        .global         gluon_wgmma
        .type           gluon_wgmma,@function
        .size           gluon_wgmma,(.L_x_52 - gluon_wgmma)
        .other          gluon_wgmma,@"STO_CUDA_ENTRY STV_DEFAULT"
gluon_wgmma:
.text.gluon_wgmma:
[----:B------:R-:W-:Y:S01]  /*0000*/  LDC R1, c[0x0][0x28] ;  /* 0x00000a00ff017b82 */ /* 0x000fe20000000800 */
[----:B------:R-:W1:Y:S07]  /*0010*/  S2R R0, SR_TID.X ;  /* 0x0000000000007919 */ /* 0x000e6e0000002100 */
[----:B------:R-:W2:Y:S01]  /*0020*/  S2UR UR4, SR_CgaCtaId ;  /* 0x00000000000479c3 */ /* 0x000ea20000008800 */
[----:B------:R-:W-:Y:S01]  /*0030*/  UMOV UR20, 0x400 ;  /* 0x0000040000147882 */ /* 0x000fe20000000000 */
[----:B------:R-:W-:Y:S01]  /*0040*/  ULDC UR6, c[0x0][0xc] ;  /* 0x0000030000067ab9 */ /* 0x000fe20000000800 */
[----:B------:R-:W-:Y:S01]  /*0050*/  ULDC.64 UR26, c[0x0][0x250] ;  /* 0x00009400001a7ab9 */ /* 0x000fe20000000a00 */
[----:B------:R-:W-:Y:S04]  /*0060*/  BSSY B0, `(.L_x_0) ;  /* 0x000001f000007945 */ /* 0x000fe80003800000 */
[----:B------:R-:W3:Y:S08]  /*0070*/  LDC R4, c[0x0][0x228] ;  /* 0x00008a00ff047b82 */ /* 0x000ef00000000800 */
[----:B------:R-:W4:Y:S08]  /*0080*/  LDC R13, c[0x0][0x230] ;  /* 0x00008c00ff0d7b82 */ /* 0x000f300000000800 */
[----:B------:R-:W-:Y:S01]  /*0090*/  S2UR UR32, SR_CTAID.Y ;  /* 0x00000000002079c3 */ /* 0x000fe20000002600 */
[----:B--2---:R-:W-:-:S03]  /*00a0*/  ULEA UR20, UR4, UR20, 0x18 ;  /* 0x0000001404147291 */ /* 0x004fc6000f8ec03f */
[----:B------:R-:W-:Y:S01]  /*00b0*/  ULDC UR4, c[0x0][0x10] ;  /* 0x0000040000047ab9 */ /* 0x000fe20000000800 */
[----:B-1----:R-:W-:-:S03]  /*00c0*/  LOP3.LUT R6, R0, 0xff, RZ, 0xc0, !PT ;  /* 0x000000ff00067812 */ /* 0x002fc600078ec0ff */
[----:B------:R-:W1:Y:S01]  /*00d0*/  S2UR UR5, SR_CTAID.Z ;  /* 0x00000000000579c3 */ /* 0x000e620000002700 */
[----:B---3--:R-:W-:Y:S01]  /*00e0*/  VIADD R4, R4, 0xffffffff ;  /* 0xffffffff04047836 */ /* 0x008fe20000000000 */
[C---:B------:R-:W-:Y:S02]  /*00f0*/  ISETP.GE.U32.AND P0, PT, R6.reuse, 0x20, PT ;  /* 0x000000200600780c */ /* 0x040fe40003f06070 */
[C---:B------:R-:W-:Y:S02]  /*0100*/  ISETP.NE.U32.AND P2, PT, R6.reuse, RZ, PT ;  /* 0x000000ff0600720c */ /* 0x040fe40003f45070 */
[----:B------:R-:W-:Y:S02]  /*0110*/  LEA R12, R6, UR20, 0x2 ;  /* 0x00000014060c7c11 */ /* 0x000fe4000f8e10ff */
[----:B------:R-:W2:Y:S01]  /*0120*/  S2UR UR33, SR_CTAID.X ;  /* 0x00000000002179c3 */ /* 0x000ea20000002500 */
[----:B----4-:R-:W-:-:S06]  /*0130*/  VIADD R9, R13, 0xffffffff ;  /* 0xffffffff0d097836 */ /* 0x010fcc0000000000 */
[----:B------:R3:W-:Y:S01]  /*0140*/  @!P0 STS [R12], RZ ;  /* 0x000000ff0c008388 */ /* 0x0007e20000000800 */
[----:B------:R-:W-:-:S03]  /*0150*/  NOP ;  /* 0x0000000000007918 */ /* 0x000fc60000000000 */
[----:B------:R3:W-:Y:S01]  /*0160*/  @!P2 STS [UR20+0x24], R4 ;  /* 0x00002404ff00a988 */ /* 0x0007e20008000814 */
[----:B-1----:R-:W-:-:S03]  /*0170*/  UIMAD UR4, UR5, UR4, UR32 ;  /* 0x00000004050472a4 */ /* 0x002fc6000f8e0220 */
[----:B------:R3:W-:Y:S01]  /*0180*/  @!P2 STS [UR20+0x20], R9 ;  /* 0x00002009ff00a988 */ /* 0x0007e20008000814 */
[----:B--2---:R-:W-:-:S04]  /*0190*/  UIMAD UR4, UR4, UR6, UR33 ;  /* 0x00000006040472a4 */ /* 0x004fc8000f8e0221 */
[----:B------:R-:W-:-:S03]  /*01a0*/  UIMAD UR5, UR4, 0x180, URZ ;  /* 0x00000180040578a4 */ /* 0x000fc6000f8e023f */
[----:B------:R-:W-:Y:S01]  /*01b0*/  UMOV UR4, URZ ;  /* 0x0000003f00047c82 */ /* 0x000fe20008000000 */
[----:B------:R-:W-:-:S04]  /*01c0*/  UIADD3 UR22, UP0, UR5, UR26, URZ ;  /* 0x0000001a05167290 */ /* 0x000fc8000ff1e03f */
[----:B------:R-:W-:Y:S01]  /*01d0*/  ULEA.HI.X.SX32 UR23, UR5, UR27, 0x1, UP0 ;  /* 0x0000001b05177291 */ /* 0x000fe200080f0e3f */
[----:B---3--:R-:W-:Y:S11]  /*01e0*/  @P2 BRA `(.L_x_1) ;  /* 0x0000000000182947 */ /* 0x008ff60003800000 */
[----:B------:R-:W1:Y:S01]  /*01f0*/  LDS R2, [UR20+0x8] ;  /* 0x00000814ff027984 */ /* 0x000e620008000800 */
[----:B------:R-:W2:Y:S01]  /*0200*/  LDC.64 R10, c[0x0][0x210] ;  /* 0x00008400ff0a7b82 */ /* 0x000ea20000000a00 */
[----:B------:R-:W-:Y:S02]  /*0210*/  IMAD.MOV.U32 R3, RZ, RZ, 0x70 ;  /* 0x00000070ff037424 */ /* 0x000fe400078e00ff */
[----:B--2---:R2:W-:Y:S03]  /*0220*/  STS.64 [UR20], R10 ;  /* 0x0000000aff007988 */ /* 0x0045e60008000a14 */
[----:B-1----:R-:W-:-:S05]  /*0230*/  LOP3.LUT R2, R2, 0x10, R3, 0xd8, !PT ;  /* 0x0000001002027812 */ /* 0x002fca00078ed803 */
[----:B------:R2:W-:Y:S02]  /*0240*/  STS [UR20+0x8], R2 ;  /* 0x00000802ff007988 */ /* 0x0005e40008000814 */
.L_x_1:
[----:B------:R-:W-:Y:S05]  /*0250*/  BSYNC B0 ;  /* 0x0000000000007941 */ /* 0x000fea0003800000 */
.L_x_0:
[----:B------:R-:W-:Y:S04]  /*0260*/  BSSY B0, `(.L_x_2) ;  /* 0x000000a000007945 */ /* 0x000fe80003800000 */
[----:B------:R-:W-:Y:S05]  /*0270*/  @P2 BRA `(.L_x_3) ;  /* 0x0000000000202947 */ /* 0x000fea0003800000 */
[----:B--2---:R-:W1:Y:S01]  /*0280*/  LDS R2, [UR20+0x34] ;  /* 0x00003414ff027984 */ /* 0x004e620008000800 */
[----:B------:R-:W-:Y:S02]  /*0290*/  IMAD.MOV.U32 R3, RZ, RZ, 0x3f000000 ;  /* 0x3f000000ff037424 */ /* 0x000fe400078e00ff */
[----:B------:R-:W-:Y:S01]  /*02a0*/  @!P2 IMAD.MOV.U32 R5, RZ, RZ, 0x7f ;  /* 0x0000007fff05a424 */ /* 0x000fe200078e00ff */
[----:B------:R-:W2:Y:S02]  /*02b0*/  @!P2 LDS R8, [UR20+0x38] ;  /* 0x00003814ff08a984 */ /* 0x000ea40008000800 */
[----:B-1----:R-:W-:Y:S02]  /*02c0*/  LOP3.LUT R2, R2, 0xff000000, R3, 0xb8, !PT ;  /* 0xff00000002027812 */ /* 0x002fe400078eb803 */
[----:B--2---:R-:W-:-:S03]  /*02d0*/  @!P2 LOP3.LUT R3, R8, 0xff, R5, 0xb8, !PT ;  /* 0x000000ff0803a812 */ /* 0x004fc600078eb805 */
[----:B------:R1:W-:Y:S04]  /*02e0*/  STS [UR20+0x34], R2 ;  /* 0x00003402ff007988 */ /* 0x0003e80008000814 */
[----:B------:R1:W-:Y:S02]  /*02f0*/  @!P2 STS [UR20+0x38], R3 ;  /* 0x00003803ff00a988 */ /* 0x0003e40008000814 */
.L_x_3:
[----:B------:R-:W-:Y:S05]  /*0300*/  BSYNC B0 ;  /* 0x0000000000007941 */ /* 0x000fea0003800000 */
.L_x_2:
[----:B------:R-:W-:Y:S04]  /*0310*/  BSSY B0, `(.L_x_4) ;  /* 0x000000e000007945 */ /* 0x000fe80003800000 */
[----:B------:R-:W-:Y:S05]  /*0320*/  @P2 BRA `(.L_x_5) ;  /* 0x0000000000302947 */ /* 0x000fea0003800000 */
[----:B-1----:R-:W1:Y:S01]  /*0330*/  LDS R3, [UR20+0x34] ;  /* 0x00003414ff037984 */ /* 0x002e620008000800 */
[----:B--2---:R-:W2:Y:S03]  /*0340*/  LDC.64 R10, c[0x0][0x238] ;  /* 0x00008e00ff0a7b82 */ /* 0x004ea60000000a00 */
[----:B------:R-:W3:Y:S01]  /*0350*/  LDS R2, [UR20+0x1c] ;  /* 0x00001c14ff027984 */ /* 0x000ee20008000800 */
[C---:B--2---:R-:W-:Y:S01]  /*0360*/  SHF.L.U64.HI R8, R10.reuse, 0x1, R11 ;  /* 0x000000010a087819 */ /* 0x044fe2000001020b */
[----:B------:R-:W-:-:S03]  /*0370*/  IMAD.SHL.U32 R5, R10, 0x2, RZ ;  /* 0x000000020a057824 */ /* 0x000fc600078e00ff */
[--C-:B------:R-:W-:Y:S02]  /*0380*/  SHF.R.U32.HI R7, RZ, 0x4, R8.reuse ;  /* 0x00000004ff077819 */ /* 0x100fe40000011608 */
[----:B------:R-:W-:-:S05]  /*0390*/  SHF.R.U64 R5, R5, 0x4, R8 ;  /* 0x0000000405057819 */ /* 0x000fca0000001208 */
[----:B------:R4:W-:Y:S01]  /*03a0*/  STS [UR20+0xc], R5 ;  /* 0x00000c05ff007988 */ /* 0x0009e20008000814 */
[----:B-1----:R-:W-:Y:S02]  /*03b0*/  LOP3.LUT R3, R3, 0x7, RZ, 0xb8, !PT ;  /* 0x0000000703037812 */ /* 0x002fe400078eb8ff */
[----:B---3--:R-:W-:-:S03]  /*03c0*/  LOP3.LUT R2, R2, 0xf, R7, 0xb8, !PT ;  /* 0x0000000f02027812 */ /* 0x008fc600078eb807 */
[----:B------:R4:W-:Y:S04]  /*03d0*/  STS [UR20+0x34], R3 ;  /* 0x00003403ff007988 */ /* 0x0009e80008000814 */
[----:B------:R4:W-:Y:S02]  /*03e0*/  STS [UR20+0x1c], R2 ;  /* 0x00001c02ff007988 */ /* 0x0009e40008000814 */
.L_x_5:
[----:B------:R-:W-:Y:S05]  /*03f0*/  BSYNC B0 ;  /* 0x0000000000007941 */ /* 0x000fea0003800000 */
.L_x_4:
[----:B------:R-:W-:Y:S04]  /*0400*/  BSSY B1, `(.L_x_6) ;  /* 0x000001a000017945 */ /* 0x000fe80003800000 */
[----:B------:R-:W-:Y:S04]  /*0410*/  BSSY B0, `(.L_x_7) ;  /* 0x0000015000007945 */ /* 0x000fe80003800000 */
[----:B------:R-:W-:Y:S05]  /*0420*/  @P2 BRA `(.L_x_8) ;  /* 0x0000000000202947 */ /* 0x000fea0003800000 */
[----:B-12-4-:R-:W1:Y:S02]  /*0430*/  LDS R2, [UR20+0x34] ;  /* 0x00003414ff027984 */ /* 0x016e640008000800 */
[----:B-1----:R-:W-:-:S05]  /*0440*/  LOP3.LUT R2, R2, 0x38, RZ, 0xb8, !PT ;  /* 0x0000003802027812 */ /* 0x002fca00078eb8ff */
[----:B------:R1:W-:Y:S01]  /*0450*/  STS [UR20+0x34], R2 ;  /* 0x00003402ff007988 */ /* 0x0003e20008000814 */
[----:B------:R-:W-:Y:S05]  /*0460*/  @P2 BRA `(.L_x_9) ;  /* 0x0000000000202947 */ /* 0x000fea0003800000 */
[----:B-1----:R-:W1:Y:S01]  /*0470*/  LDS R2, [UR20+0x8] ;  /* 0x00000814ff027984 */ /* 0x002e620008000800 */
[----:B------:R-:W-:-:S05]  /*0480*/  IMAD.MOV.U32 R3, RZ, RZ, 0x780 ;  /* 0x00000780ff037424 */ /* 0x000fca00078e00ff */
[----:B-1----:R-:W-:-:S05]  /*0490*/  LOP3.LUT R2, R2, 0x300, R3, 0xd8, !PT ;  /* 0x0000030002027812 */ /* 0x002fca00078ed803 */
[----:B------:R3:W-:Y:S02]  /*04a0*/  STS [UR20+0x8], R2 ;  /* 0x00000802ff007988 */ /* 0x0007e40008000814 */
.L_x_8:
[----:B------:R-:W-:Y:S05]  /*04b0*/  @P2 BRA `(.L_x_10) ;  /* 0x0000000000282947 */ /* 0x000fea0003800000 */
[----:B-1234-:R-:W1:Y:S02]  /*04c0*/  LDS R2, [UR20+0x8] ;  /* 0x00000814ff027984 */ /* 0x01ee640008000800 */
[----:B-1----:R-:W-:-:S05]  /*04d0*/  LOP3.LUT R2, R2, 0x1800, RZ, 0xb8, !PT ;  /* 0x0000180002027812 */ /* 0x002fca00078eb8ff */
[----:B------:R2:W-:Y:S02]  /*04e0*/  STS [UR20+0x8], R2 ;  /* 0x00000802ff007988 */ /* 0x0005e40008000814 */
.L_x_9:
[----:B------:R-:W-:Y:S05]  /*04f0*/  @P2 BREAK B0 ;  /* 0x0000000000002942 */ /* 0x000fea0003800000 */
[----:B------:R-:W-:Y:S05]  /*0500*/  @P2 BRA `(.L_x_11) ;  /* 0x0000000000242947 */ /* 0x000fea0003800000 */
[----:B------:R-:W3:Y:S01]  /*0510*/  LDS R3, [UR20+0x8] ;  /* 0x00000814ff037984 */ /* 0x000ee20008000800 */
[----:B-12---:R-:W-:-:S05]  /*0520*/  IMAD.MOV.U32 R2, RZ, RZ, 0x6000 ;  /* 0x00006000ff027424 */ /* 0x006fca00078e00ff */
[----:B---3--:R-:W-:-:S04]  /*0530*/  LOP3.LUT R2, R3, 0x6000, R2, 0xd8, !PT ;  /* 0x0000600003027812 */ /* 0x008fc800078ed802 */
[----:B------:R-:W-:-:S05]  /*0540*/  LOP3.LUT R2, R2, 0x400000, RZ, 0xb8, !PT ;  /* 0x0040000002027812 */ /* 0x000fca00078eb8ff */
[----:B------:R5:W-:Y:S02]  /*0550*/  STS [UR20+0x8], R2 ;  /* 0x00000802ff007988 */ /* 0x000be40008000814 */
.L_x_10:
[----:B------:R-:W-:Y:S05]  /*0560*/  BSYNC B0 ;  /* 0x0000000000007941 */ /* 0x000fea0003800000 */
.L_x_7:
[----:B-12345:R-:W1:Y:S02]  /*0570*/  @!P2 LDS R2, [UR20+0x8] ;  /* 0x00000814ff02a984 */ /* 0x03ee640008000800 */
[----:B-1----:R-:W-:-:S05]  /*0580*/  @!P2 LOP3.LUT R2, R2, 0x8000, RZ, 0xb8, !PT ;  /* 0x000080000202a812 */ /* 0x002fca00078eb8ff */
[----:B------:R3:W-:Y:S02]  /*0590*/  @!P2 STS [UR20+0x8], R2 ;  /* 0x00000802ff00a988 */ /* 0x0007e40008000814 */
.L_x_11:
[----:B------:R-:W-:Y:S05]  /*05a0*/  BSYNC B1 ;  /* 0x0000000000017941 */ /* 0x000fea0003800000 */
.L_x_6:
[----:B------:R-:W-:Y:S05]  /*05b0*/  WARPSYNC.ALL ;  /* 0x0000000000007948 */ /* 0x000fea0003800000 */
[----:B------:R-:W-:Y:S05]  /*05c0*/  @P0 BRA `(.L_x_12) ;  /* 0x0000000000280947 */ /* 0x000fea0003800000 */
[----:B-123--:R-:W1:Y:S01]  /*05d0*/  S2R R2, SR_LANEID ;  /* 0x0000000000027919 */ /* 0x00ee620000000000 */
[----:B------:R-:W-:Y:S05]  /*05e0*/  WARPSYNC.ALL ;  /* 0x0000000000007948 */ /* 0x000fea0003800000 */
[----:B-1----:R-:W-:-:S05]  /*05f0*/  IMAD.SHL.U32 R5, R2, 0x4, RZ ;  /* 0x0000000402057824 */ /* 0x002fca00078e00ff */
[----:B------:R-:W1:Y:S01]  /*0600*/  LDS R7, [R5+UR20] ;  /* 0x0000001405077984 */ /* 0x000e620008000800 */
[----:B------:R-:W-:-:S05]  /*0610*/  IADD3 R2, P1, R5, UR22, RZ ;  /* 0x0000001605027c10 */ /* 0x000fca000ff3e0ff */
[----:B------:R-:W-:-:S05]  /*0620*/  IMAD.X R3, RZ, RZ, UR23, P1 ;  /* 0x00000017ff037e24 */ /* 0x000fca00088e06ff */
[----:B-1----:R4:W5:Y:S01]  /*0630*/  ATOMG.E.EXCH.STRONG.GPU PT, RZ, [R2], R7 ;  /* 0x0000000702ff73a8 */ /* 0x00296200041ee100 */
[----:B------:R-:W-:-:S04]  /*0640*/  DEPBAR {5,4,3,2,1,0} ;  /* 0x0000003f0000791a */ /* 0x000fc80000000000 */
[----:B------:R4:W-:Y:S01]  /*0650*/  UTMACCTL.IV [UR22] ;  /* 0x00000000160079b9 */ /* 0x0009e20008000000 */
[----:B------:R-:W-:Y:S01]  /*0660*/  NOP ;  /* 0x0000000000007918 */ /* 0x000fe20000000000 */
.L_x_12:
[----:B------:R-:W-:Y:S05]  /*0670*/  @P0 BRA `(.L_x_13) ;  /* 0x00000000000c0947 */ /* 0x000fea0003800000 */
[----:B------:R0:W-:Y:S01]  /*0680*/  UTMACMDFLUSH ;  /* 0x00000000000079b7 */ /* 0x0001e20000000000 */
[----:B------:R-:W-:Y:S05]  /*0690*/  @P0 BRA `(.L_x_13) ;  /* 0x0000000000040947 */ /* 0x000fea0003800000 */
[----:B------:R-:W-:-:S04]  /*06a0*/  DEPBAR.LE SB0, 0x0 ;  /* 0x000080000000791a */ /* 0x000fc80000000000 */
.L_x_13:
[----:B------:R-:W-:Y:S05]  /*06b0*/  WARPSYNC.ALL ;  /* 0x0000000000007948 */ /* 0x000fea0003800000 */
[----:B-----5:R-:W-:Y:S06]  /*06c0*/  BAR.SYNC.DEFER_BLOCKING 0x0 ;  /* 0x0000000000007b1d */ /* 0x020fec0000010000 */
[----:B------:R-:W-:Y:S02]  /*06d0*/  BSSY B1, `(.L_x_14) ;  /* 0x000000b000017945 */ /* 0x000fe40003800000 */
[----:B------:R-:W-:Y:S06]  /*06e0*/  BAR.SYNC.DEFER_BLOCKING 0x0 ;  /* 0x0000000000007b1d */ /* 0x000fec0000010000 */
[----:B------:R5:W-:Y:S01]  /*06f0*/  @!P0 STS [R12], RZ ;  /* 0x000000ff0c008388 */ /* 0x000be20000000800 */
[----:B------:R-:W-:Y:S01]  /*0700*/  NOP ;  /* 0x0000000000007918 */ /* 0x000fe20000000000 */
[----:B------:R-:W-:Y:S05]  /*0710*/  @P2 BRA `(.L_x_15) ;  /* 0x0000000000182947 */ /* 0x000fea0003800000 */
[----:B-1234-:R-:W1:Y:S01]  /*0720*/  LDS R2, [UR20+0x8] ;  /* 0x00000814ff027984 */ /* 0x01ee620008000800 */
[----:B------:R-:W2:Y:S01]  /*0730*/  LDC.64 R10, c[0x0][0x218] ;  /* 0x00008600ff0a7b82 */ /* 0x000ea20000000a00 */
[----:B------:R-:W-:Y:S02]  /*0740*/  IMAD.MOV.U32 R3, RZ, RZ, 0x70 ;  /* 0x00000070ff037424 */ /* 0x000fe400078e00ff */
[----:B--2---:R2:W-:Y:S03]  /*0750*/  STS.64 [UR20], R10 ;  /* 0x0000000aff007988 */ /* 0x0045e60008000a14 */
[----:B-1----:R-:W-:-:S05]  /*0760*/  LOP3.LUT R2, R2, 0x10, R3, 0xd8, !PT ;  /* 0x0000001002027812 */ /* 0x002fca00078ed803 */
[----:B------:R2:W-:Y:S02]  /*0770*/  STS [UR20+0x8], R2 ;  /* 0x00000802ff007988 */ /* 0x0005e40008000814 */
.L_x_15:
[----:B----4-:R-:W-:Y:S05]  /*0780*/  BSYNC B1 ;  /* 0x0000000000017941 */ /* 0x010fea0003800000 */
.L_x_14:
[----:B------:R-:W-:Y:S04]  /*0790*/  BSSY B2, `(.L_x_16) ;  /* 0x000000f000027945 */ /* 0x000fe80003800000 */
[----:B------:R-:W-:Y:S04]  /*07a0*/  BSSY B1, `(.L_x_17) ;  /* 0x000000c000017945 */ /* 0x000fe80003800000 */
[----:B------:R-:W-:Y:S05]  /*07b0*/  @P2 BRA `(.L_x_18) ;  /* 0x0000000000282947 */ /* 0x000fea0003800000 */
[----:B-123--:R-:W1:Y:S01]  /*07c0*/  LDS R2, [UR20+0x34] ;  /* 0x00003414ff027984 */ /* 0x00ee620008000800 */
[----:B------:R-:W-:Y:S01]  /*07d0*/  IMAD.MOV.U32 R3, RZ, RZ, 0x3f000000 ;  /* 0x3f000000ff037424 */ /* 0x000fe200078e00ff */
[----:B------:R-:W-:Y:S05]  /*07e0*/  @P2 BREAK B1 ;  /* 0x0000000000012942 */ /* 0x000fea0003800000 */
[----:B-1----:R-:W-:-:S05]  /*07f0*/  LOP3.LUT R2, R2, 0xff000000, R3, 0xb8, !PT ;  /* 0xff00000002027812 */ /* 0x002fca00078eb803 */
[----:B------:R1:W-:Y:S01]  /*0800*/  STS [UR20+0x34], R2 ;  /* 0x00003402ff007988 */ /* 0x0003e20008000814 */
[----:B------:R-:W-:Y:S05]  /*0810*/  @P2 BRA `(.L_x_19) ;  /* 0x0000000000182947 */ /* 0x000fea0003800000 */
[----:B-1----:R-:W1:Y:S01]  /*0820*/  LDS R2, [UR20+0x38] ;  /* 0x00003814ff027984 */ /* 0x002e620008000800 */
[----:B------:R-:W-:-:S05]  /*0830*/  IMAD.MOV.U32 R3, RZ, RZ, 0x7f ;  /* 0x0000007fff037424 */ /* 0x000fca00078e00ff */
[----:B-1----:R-:W-:-:S05]  /*0840*/  LOP3.LUT R2, R2, 0xff, R3, 0xb8, !PT ;  /* 0x000000ff02027812 */ /* 0x002fca00078eb803 */
[----:B------:R4:W-:Y:S02]  /*0850*/  STS [UR20+0x38], R2 ;  /* 0x00003802ff007988 */ /* 0x0009e40008000814 */
.L_x_18:
[----:B------:R-:W-:Y:S05]  /*0860*/  BSYNC B1 ;  /* 0x0000000000017941 */ /* 0x000fea0003800000 */
.L_x_17:
[----:B------:R1:W-:Y:S02]  /*0870*/  @!P2 STS [UR20+0x20], R9 ;  /* 0x00002009ff00a988 */ /* 0x0003e40008000814 */
.L_x_19:
[----:B------:R-:W-:Y:S05]  /*0880*/  BSYNC B2 ;  /* 0x0000000000027941 */ /* 0x000fea0003800000 */
.L_x_16:
[----:B------:R-:W-:Y:S05]  /*0890*/  WARPSYNC.ALL ;  /* 0x0000000000007948 */ /* 0x000fea0003800000 */
[----:B------:R-:W2:Y:S01]  /*08a0*/  LDC R5, c[0x0][0x22c] ;  /* 0x00008b00ff057b82 */ /* 0x000ea20000000800 */
[----:B------:R-:W-:Y:S01]  /*08b0*/  BSSY B2, `(.L_x_20) ;  /* 0x0000010000027945 */ /* 0x000fe20003800000 */
[----:B--2---:R-:W-:-:S05]  /*08c0*/  VIADD R5, R5, 0xffffffff ;  /* 0xffffffff05057836 */ /* 0x004fca0000000000 */
[----:B------:R2:W-:Y:S01]  /*08d0*/  @!P2 STS [UR20+0x24], R5 ;  /* 0x00002405ff00a988 */ /* 0x0005e20008000814 */
[----:B------:R-:W-:Y:S05]  /*08e0*/  @P2 BRA `(.L_x_21) ;  /* 0x0000000000302947 */ /* 0x000fea0003800000 */
[----:B------:R-:W2:Y:S01]  /*08f0*/  LDS R3, [UR20+0x34] ;  /* 0x00003414ff037984 */ /* 0x000ea20008000800 */
[----:B------:R-:W2:Y:S03]  /*0900*/  LDC.64 R10, c[0x0][0x240] ;  /* 0x00009000ff0a7b82 */ /* 0x000ea60000000a00 */
[----:B-1-34-:R-:W1:Y:S01]  /*0910*/  LDS R2, [UR20+0x1c] ;  /* 0x00001c14ff027984 */ /* 0x01ae620008000800 */
[C---:B--2---:R-:W-:Y:S01]  /*0920*/  SHF.L.U64.HI R8, R10.reuse, 0x1, R11 ;  /* 0x000000010a087819 */ /* 0x044fe2000001020b */
[----:B------:R-:W-:-:S03]  /*0930*/  IMAD.SHL.U32 R7, R10, 0x2, RZ ;  /* 0x000000020a077824 */ /* 0x000fc600078e00ff */
[--C-:B------:R-:W-:Y:S02]  /*0940*/  SHF.R.U32.HI R9, RZ, 0x4, R8.reuse ;  /* 0x00000004ff097819 */ /* 0x100fe40000011608 */
[----:B------:R-:W-:-:S05]  /*0950*/  SHF.R.U64 R7, R7, 0x4, R8 ;  /* 0x0000000407077819 */ /* 0x000fca0000001208 */
[----:B------:R2:W-:Y:S01]  /*0960*/  STS [UR20+0xc], R7 ;  /* 0x00000c07ff007988 */ /* 0x0005e20008000814 */
[----:B------:R-:W-:Y:S02]  /*0970*/  LOP3.LUT R3, R3, 0x7, RZ, 0xb8, !PT ;  /* 0x0000000703037812 */ /* 0x000fe400078eb8ff */
[----:B-1----:R-:W-:-:S03]  /*0980*/  LOP3.LUT R2, R2, 0xf, R9, 0xb8, !PT ;  /* 0x0000000f02027812 */ /* 0x002fc600078eb809 */
[----:B------:R2:W-:Y:S04]  /*0990*/  STS [UR20+0x34], R3 ;  /* 0x00003403ff007988 */ /* 0x0005e80008000814 */
[----:B------:R2:W-:Y:S02]  /*09a0*/  STS [UR20+0x1c], R2 ;  /* 0x00001c02ff007988 */ /* 0x0005e40008000814 */
.L_x_21:
[----:B------:R-:W-:Y:S05]  /*09b0*/  BSYNC B2 ;  /* 0x0000000000027941 */ /* 0x000fea0003800000 */
.L_x_20:
[----:B------:R-:W-:Y:S04]  /*09c0*/  BSSY B3, `(.L_x_22) ;  /* 0x000001a000037945 */ /* 0x000fe80003800000 */
[----:B------:R-:W-:Y:S04]  /*09d0*/  BSSY B2, `(.L_x_23) ;  /* 0x0000015000027945 */ /* 0x000fe80003800000 */
[----:B------:R-:W-:Y:S05]  /*09e0*/  @P2 BRA `(.L_x_24) ;  /* 0x0000000000202947 */ /* 0x000fea0003800000 */
[----:B-1234-:R-:W1:Y:S02]  /*09f0*/  LDS R2, [UR20+0x34] ;  /* 0x00003414ff027984 */ /* 0x01ee640008000800 */
[----:B-1----:R-:W-:-:S05]  /*0a00*/  LOP3.LUT R2, R2, 0x38, RZ, 0xb8, !PT ;  /* 0x0000003802027812 */ /* 0x002fca00078eb8ff */
[----:B------:R1:W-:Y:S01]  /*0a10*/  STS [UR20+0x34], R2 ;  /* 0x00003402ff007988 */ /* 0x0003e20008000814 */
[----:B------:R-:W-:Y:S05]  /*0a20*/  @P2 BRA `(.L_x_25) ;  /* 0x0000000000202947 */ /* 0x000fea0003800000 */
[----:B-1----:R-:W1:Y:S01]  /*0a30*/  LDS R2, [UR20+0x8] ;  /* 0x00000814ff027984 */ /* 0x002e620008000800 */
[----:B------:R-:W-:-:S05]  /*0a40*/  IMAD.MOV.U32 R3, RZ, RZ, 0x780 ;  /* 0x00000780ff037424 */ /* 0x000fca00078e00ff */
[----:B-1----:R-:W-:-:S05]  /*0a50*/  LOP3.LUT R2, R2, 0x300, R3, 0xd8, !PT ;  /* 0x0000030002027812 */ /* 0x002fca00078ed803 */
[----:B------:R1:W-:Y:S02]  /*0a60*/  STS [UR20+0x8], R2 ;  /* 0x00000802ff007988 */ /* 0x0003e40008000814 */
.L_x_24:
[----:B------:R-:W-:Y:S05]  /*0a70*/  @P2 BRA `(.L_x_26) ;  /* 0x0000000000282947 */ /* 0x000fea0003800000 */
[----:B-1234-:R-:W1:Y:S02]  /*0a80*/  LDS R2, [UR20+0x8] ;  /* 0x00000814ff027984 */ /* 0x01ee640008000800 */
[----:B-1----:R-:W-:-:S05]  /*0a90*/  LOP3.LUT R2, R2, 0x1800, RZ, 0xb8, !PT ;  /* 0x0000180002027812 */ /* 0x002fca00078eb8ff */
[----:B------:R2:W-:Y:S02]  /*0aa0*/  STS [UR20+0x8], R2 ;  /* 0x00000802ff007988 */ /* 0x0005e40008000814 */
.L_x_25:
[----:B------:R-:W-:Y:S05]  /*0ab0*/  @P2 BREAK B2 ;  /* 0x0000000000022942 */ /* 0x000fea0003800000 */
[----:B------:R-:W-:Y:S05]  /*0ac0*/  @P2 BRA `(.L_x_27) ;  /* 0x0000000000242947 */ /* 0x000fea0003800000 */
[----:B-12---:R-:W1:Y:S01]  /*0ad0*/  LDS R2, [UR20+0x8] ;  /* 0x00000814ff027984 */ /* 0x006e620008000800 */
[----:B------:R-:W-:-:S05]  /*0ae0*/  IMAD.MOV.U32 R3, RZ, RZ, 0x6000 ;  /* 0x00006000ff037424 */ /* 0x000fca00078e00ff */
[----:B-1----:R-:W-:-:S04]  /*0af0*/  LOP3.LUT R2, R2, 0x6000, R3, 0xd8, !PT ;  /* 0x0000600002027812 */ /* 0x002fc800078ed803 */
[----:B------:R-:W-:-:S05]  /*0b00*/  LOP3.LUT R2, R2, 0x400000, RZ, 0xb8, !PT ;  /* 0x0040000002027812 */ /* 0x000fca00078eb8ff */
[----:B------:R1:W-:Y:S02]  /*0b10*/  STS [UR20+0x8], R2 ;  /* 0x00000802ff007988 */ /* 0x0003e40008000814 */
.L_x_26:
[----:B------:R-:W-:Y:S05]  /*0b20*/  BSYNC B2 ;  /* 0x0000000000027941 */ /* 0x000fea0003800000 */
.L_x_23:
[----:B-1234-:R-:W1:Y:S02]  /*0b30*/  @!P2 LDS R2, [UR20+0x8] ;  /* 0x00000814ff02a984 */ /* 0x01ee640008000800 */
[----:B-1----:R-:W-:-:S05]  /*0b40*/  @!P2 LOP3.LUT R2, R2, 0x8000, RZ, 0xb8, !PT ;  /* 0x000080000202a812 */ /* 0x002fca00078eb8ff */
[----:B------:R3:W-:Y:S02]  /*0b50*/  @!P2 STS [UR20+0x8], R2 ;  /* 0x00000802ff00a988 */ /* 0x0007e40008000814 */
.L_x_27:
[----:B------:R-:W-:Y:S05]  /*0b60*/  BSYNC B3 ;  /* 0x0000000000037941 */ /* 0x000fea0003800000 */
.L_x_22:
[----:B------:R-:W-:Y:S05]  /*0b70*/  WARPSYNC.ALL ;  /* 0x0000000000007948 */ /* 0x000fea0003800000 */
[----:B------:R-:W-:-:S04]  /*0b80*/  UIADD3 UR25, UR5, 0x80, URZ ;  /* 0x0000008005197890 */ /* 0x000fc8000fffe03f */
[----:B------:R-:W-:-:S04]  /*0b90*/  UIADD3 UR24, UP0, UR25, UR26, URZ ;  /* 0x0000001a19187290 */ /* 0x000fc8000ff1e03f */
[----:B------:R-:W-:Y:S01]  /*0ba0*/  ULEA.HI.X.SX32 UR25, UR25, UR27, 0x1, UP0 ;  /* 0x0000001b19197291 */ /* 0x000fe200080f0e3f */
[----:B------:R-:W-:Y:S11]  /*0bb0*/  @P0 BRA `(.L_x_28) ;  /* 0x0000000000280947 */ /* 0x000ff60003800000 */
[----:B-123--:R-:W1:Y:S01]  /*0bc0*/  S2R R2, SR_LANEID ;  /* 0x0000000000027919 */ /* 0x00ee620000000000 */
[----:B------:R-:W-:Y:S05]  /*0bd0*/  WARPSYNC.ALL ;  /* 0x0000000000007948 */ /* 0x000fea0003800000 */
[----:B-1----:R-:W-:-:S05]  /*0be0*/  IMAD.SHL.U32 R8, R2, 0x4, RZ ;  /* 0x0000000402087824 */ /* 0x002fca00078e00ff */
[----:B------:R-:W1:Y:S01]  /*0bf0*/  LDS R7, [R8+UR20] ;  /* 0x0000001408077984 */ /* 0x000e620008000800 */
[----:B------:R-:W-:-:S05]  /*0c00*/  IADD3 R2, P1, R8, UR24, RZ ;  /* 0x0000001808027c10 */ /* 0x000fca000ff3e0ff */
[----:B------:R-:W-:-:S05]  /*0c10*/  IMAD.X R3, RZ, RZ, UR25, P1 ;  /* 0x00000019ff037e24 */ /* 0x000fca00088e06ff */
[----:B-1----:R4:W2:Y:S01]  /*0c20*/  ATOMG.E.EXCH.STRONG.GPU PT, RZ, [R2], R7 ;  /* 0x0000000702ff73a8 */ /* 0x0028a200041ee100 */
[----:B------:R-:W-:-:S04]  /*0c30*/  DEPBAR {5,4,3,2,1,0} ;  /* 0x0000003f0000791a */ /* 0x000fc80000000000 */
[----:B------:R4:W-:Y:S01]  /*0c40*/  UTMACCTL.IV [UR24] ;  /* 0x00000000180079b9 */ /* 0x0009e20008000000 */
[----:B------:R-:W-:Y:S01]  /*0c50*/  NOP ;  /* 0x0000000000007918 */ /* 0x000fe20000000000 */
.L_x_28:
[----:B------:R-:W-:Y:S05]  /*0c60*/  @P0 BRA `(.L_x_29) ;  /* 0x00000000000c0947 */ /* 0x000fea0003800000 */
[----:B------:R0:W-:Y:S01]  /*0c70*/  UTMACMDFLUSH ;  /* 0x00000000000079b7 */ /* 0x0001e20000000000 */
[----:B------:R-:W-:Y:S05]  /*0c80*/  @P0 BRA `(.L_x_29) ;  /* 0x0000000000040947 */ /* 0x000fea0003800000 */
[----:B------:R-:W-:-:S04]  /*0c90*/  DEPBAR.LE SB0, 0x0 ;  /* 0x000080000000791a */ /* 0x000fc80000000000 */
.L_x_29:
[----:B------:R-:W-:Y:S05]  /*0ca0*/  WARPSYNC.ALL ;  /* 0x0000000000007948 */ /* 0x000fea0003800000 */
[----:B--2---:R-:W-:Y:S06]  /*0cb0*/  BAR.SYNC.DEFER_BLOCKING 0x0 ;  /* 0x0000000000007b1d */ /* 0x004fec0000010000 */
[----:B------:R-:W-:Y:S02]  /*0cc0*/  BSSY B3, `(.L_x_30) ;  /* 0x000000b000037945 */ /* 0x000fe40003800000 */
[----:B------:R-:W-:Y:S06]  /*0cd0*/  BAR.SYNC.DEFER_BLOCKING 0x0 ;  /* 0x0000000000007b1d */ /* 0x000fec0000010000 */
[----:B------:R2:W-:Y:S01]  /*0ce0*/  @!P0 STS [R12], RZ ;  /* 0x000000ff0c008388 */ /* 0x0005e20000000800 */
[----:B------:R-:W-:Y:S01]  /*0cf0*/  NOP ;  /* 0x0000000000007918 */ /* 0x000fe20000000000 */
[----:B------:R-:W-:Y:S05]  /*0d00*/  @P2 BRA `(.L_x_31) ;  /* 0x0000000000182947 */ /* 0x000fea0003800000 */
[----:B-1-34-:R-:W1:Y:S01]  /*0d10*/  LDS R2, [UR20+0x8] ;  /* 0x00000814ff027984 */ /* 0x01ae620008000800 */
[----:B------:R-:W3:Y:S01]  /*0d20*/  LDC.64 R8, c[0x0][0x220] ;  /* 0x00008800ff087b82 */ /* 0x000ee20000000a00 */
[----:B------:R-:W-:Y:S02]  /*0d30*/  IMAD.MOV.U32 R3, RZ, RZ, 0x70 ;  /* 0x00000070ff037424 */ /* 0x000fe400078e00ff */
[----:B---3--:R3:W-:Y:S03]  /*0d40*/  STS.64 [UR20], R8 ;  /* 0x00000008ff007988 */ /* 0x0087e60008000a14 */
[----:B-1----:R-:W-:-:S05]  /*0d50*/  LOP3.LUT R2, R2, 0x10, R3, 0xd8, !PT ;  /* 0x0000001002027812 */ /* 0x002fca00078ed803 */
[----:B------:R3:W-:Y:S02]  /*0d60*/  STS [UR20+0x8], R2 ;  /* 0x00000802ff007988 */ /* 0x0007e40008000814 */
.L_x_31:
[----:B----4-:R-:W-:Y:S05]  /*0d70*/  BSYNC B3 ;  /* 0x0000000000037941 */ /* 0x010fea0003800000 */
.L_x_30:
[----:B------:R-:W-:Y:S04]  /*0d80*/  BSSY B4, `(.L_x_32) ;  /* 0x0000011000047945 */ /* 0x000fe80003800000 */
[----:B------:R-:W-:Y:S04]  /*0d90*/  BSSY B3, `(.L_x_33) ;  /* 0x000000e000037945 */ /* 0x000fe80003800000 */
[----:B------:R-:W-:Y:S05]  /*0da0*/  @P2 BRA `(.L_x_34) ;  /* 0x0000000000242947 */ /* 0x000fea0003800000 */
[----:B-1-3--:R-:W1:Y:S01]  /*0db0*/  LDS R2, [UR20+0x34] ;  /* 0x00003414ff027984 */ /* 0x00ae620008000800 */
[----:B------:R-:W-:-:S05]  /*0dc0*/  IMAD.MOV.U32 R3, RZ, RZ, 0x3f000000 ;  /* 0x3f000000ff037424 */ /* 0x000fca00078e00ff */
[----:B-1----:R-:W-:-:S05]  /*0dd0*/  LOP3.LUT R2, R2, 0xff000000, R3, 0xb8, !PT ;  /* 0xff00000002027812 */ /* 0x002fca00078eb803 */
[----:B------:R1:W-:Y:S01]  /*0de0*/  STS [UR20+0x34], R2 ;  /* 0x00003402ff007988 */ /* 0x0003e20008000814 */
[----:B------:R-:W-:Y:S05]  /*0df0*/  @P2 BRA `(.L_x_35) ;  /* 0x00000000001c2947 */ /* 0x000fea0003800000 */
[----:B-1----:R-:W1:Y:S01]  /*0e00*/  LDS R2, [UR20+0x38] ;  /* 0x00003814ff027984 */ /* 0x002e620008000800 */
[----:B------:R-:W-:-:S05]  /*0e10*/  IMAD.MOV.U32 R3, RZ, RZ, 0x7f ;  /* 0x0000007fff037424 */ /* 0x000fca00078e00ff */
[----:B-1----:R-:W-:-:S05]  /*0e20*/  LOP3.LUT R2, R2, 0xff, R3, 0xb8, !PT ;  /* 0x000000ff02027812 */ /* 0x002fca00078eb803 */
[----:B------:R4:W-:Y:S02]  /*0e30*/  STS [UR20+0x38], R2 ;  /* 0x00003802ff007988 */ /* 0x0009e40008000814 */
.L_x_34:
[----:B------:R-:W-:Y:S05]  /*0e40*/  @P2 BREAK B3 ;  /* 0x0000000000032942 */ /* 0x000fea0003800000 */
[----:B------:R-:W-:Y:S05]  /*0e50*/  @P2 BRA `(.L_x_36) ;  /* 0x00000000000c2947 */ /* 0x000fea0003800000 */
[----:B------:R1:W-:Y:S02]  /*0e60*/  STS [UR20+0x20], R5 ;  /* 0x00002005ff007988 */ /* 0x0003e40008000814 */
.L_x_35:
[----:B------:R-:W-:Y:S05]  /*0e70*/  BSYNC B3 ;  /* 0x0000000000037941 */ /* 0x000fea0003800000 */
.L_x_33:
[----:B------:R1:W-:Y:S02]  /*0e80*/  @!P2 STS [UR20+0x24], R4 ;  /* 0x00002404ff00a988 */ /* 0x0003e40008000814 */
.L_x_36:
[----:B------:R-:W-:Y:S05]  /*0e90*/  BSYNC B4 ;  /* 0x0000000000047941 */ /* 0x000fea0003800000 */
.L_x_32:
[----:B------:R-:W-:Y:S05]  /*0ea0*/  WARPSYNC.ALL ;  /* 0x0000000000007948 */ /* 0x000fea0003800000 */
[----:B------:R-:W-:Y:S04]  /*0eb0*/  BSSY B4, `(.L_x_37) ;  /* 0x000000e000047945 */ /* 0x000fe80003800000 */
[----:B------:R-:W-:Y:S05]  /*0ec0*/  @P2 BRA `(.L_x_38) ;  /* 0x0000000000302947 */ /* 0x000fea0003800000 */
[----:B------:R-:W5:Y:S01]  /*0ed0*/  LDS R3, [UR20+0x34] ;  /* 0x00003414ff037984 */ /* 0x000f620008000800 */
[----:B-1----:R-:W1:Y:S03]  /*0ee0*/  LDC.64 R4, c[0x0][0x248] ;  /* 0x00009200ff047b82 */ /* 0x002e660000000a00 */
[----:B---34-:R-:W3:Y:S01]  /*0ef0*/  LDS R2, [UR20+0x1c] ;  /* 0x00001c14ff027984 */ /* 0x018ee20008000800 */
[C---:B-1----:R-:W-:Y:S01]  /*0f00*/  SHF.L.U64.HI R5, R4.reuse, 0x1, R5 ;  /* 0x0000000104057819 */ /* 0x042fe20000010205 */
[----:B------:R-:W-:-:S03]  /*0f10*/  IMAD.SHL.U32 R4, R4, 0x2, RZ ;  /* 0x0000000204047824 */ /* 0x000fc600078e00ff */
[--C-:B------:R-:W-:Y:S02]  /*0f20*/  SHF.R.U32.HI R7, RZ, 0x4, R5.reuse ;  /* 0x00000004ff077819 */ /* 0x100fe40000011605 */
[----:B------:R-:W-:-:S05]  /*0f30*/  SHF.R.U64 R4, R4, 0x4, R5 ;  /* 0x0000000404047819 */ /* 0x000fca0000001205 */
[----:B------:R1:W-:Y:S01]  /*0f40*/  STS [UR20+0xc], R4 ;  /* 0x00000c04ff007988 */ /* 0x0003e20008000814 */
[----:B-----5:R-:W-:Y:S02]  /*0f50*/  LOP3.LUT R3, R3, 0x7, RZ, 0xb8, !PT ;  /* 0x0000000703037812 */ /* 0x020fe400078eb8ff */
[----:B---3--:R-:W-:-:S03]  /*0f60*/  LOP3.LUT R2, R2, 0xf, R7, 0xb8, !PT ;  /* 0x0000000f02027812 */ /* 0x008fc600078eb807 */
[----:B------:R1:W-:Y:S04]  /*0f70*/  STS [UR20+0x34], R3 ;  /* 0x00003403ff007988 */ /* 0x0003e80008000814 */
[----:B------:R1:W-:Y:S02]  /*0f80*/  STS [UR20+0x1c], R2 ;  /* 0x00001c02ff007988 */ /* 0x0003e40008000814 */
.L_x_38:
[----:B------:R-:W-:Y:S05]  /*0f90*/  BSYNC B4 ;  /* 0x0000000000047941 */ /* 0x000fea0003800000 */
.L_x_37:
        /* <DEDUP_REMOVED lines=11> */
.L_x_41:
[----:B------:R-:W-:Y:S05]  /*1050*/  @P2 BRA `(.L_x_43) ;  /* 0x0000000000282947 */ /* 0x000fea0003800000 */
[----:B-1-34-:R-:W1:Y:S02]  /*1060*/  LDS R2, [UR20+0x8] ;  /* 0x00000814ff027984 */ /* 0x01ae640008000800 */
[----:B-1----:R-:W-:-:S05]  /*1070*/  LOP3.LUT R2, R2, 0x1800, RZ, 0xb8, !PT ;  /* 0x0000180002027812 */ /* 0x002fca00078eb8ff */
[----:B------:R3:W-:Y:S02]  /*1080*/  STS [UR20+0x8], R2 ;  /* 0x00000802ff007988 */ /* 0x0007e40008000814 */
.L_x_42:
[----:B------:R-:W-:Y:S05]  /*1090*/  @P2 BREAK B5 ;  /* 0x0000000000052942 */ /* 0x000fea0003800000 */
[----:B------:R-:W-:Y:S05]  /*10a0*/  @P2 BRA `(.L_x_44) ;  /* 0x0000000000242947 */ /* 0x000fea0003800000 */
[----:B-1-3--:R-:W1:Y:S01]  /*10b0*/  LDS R2, [UR20+0x8] ;  /* 0x00000814ff027984 */ /* 0x00ae620008000800 */
[----:B------:R-:W-:-:S05]  /*10c0*/  IMAD.MOV.U32 R3, RZ, RZ, 0x6000 ;  /* 0x00006000ff037424 */ /* 0x000fca00078e00ff */
[----:B-1----:R-:W-:-:S04]  /*10d0*/  LOP3.LUT R2, R2, 0x6000, R3, 0xd8, !PT ;  /* 0x0000600002027812 */ /* 0x002fc800078ed803 */
[----:B------:R-:W-:-:S05]  /*10e0*/  LOP3.LUT R2, R2, 0x400000, RZ, 0xb8, !PT ;  /* 0x0040000002027812 */ /* 0x000fca00078eb8ff */
[----:B------:R1:W-:Y:S02]  /*10f0*/  STS [UR20+0x8], R2 ;  /* 0x00000802ff007988 */ /* 0x0003e40008000814 */
.L_x_43:
[----:B------:R-:W-:Y:S05]  /*1100*/  BSYNC B5 ;  /* 0x0000000000057941 */ /* 0x000fea0003800000 */
.L_x_40:
[----:B-1-34-:R-:W1:Y:S02]  /*1110*/  @!P2 LDS R2, [UR20+0x8] ;  /* 0x00000814ff02a984 */ /* 0x01ae640008000800 */
[----:B-1----:R-:W-:-:S05]  /*1120*/  @!P2 LOP3.LUT R2, R2, 0x8000, RZ, 0xb8, !PT ;  /* 0x000080000202a812 */ /* 0x002fca00078eb8ff */
[----:B------:R4:W-:Y:S02]  /*1130*/  @!P2 STS [UR20+0x8], R2 ;  /* 0x00000802ff00a988 */ /* 0x0009e40008000814 */
.L_x_44:
[----:B------:R-:W-:Y:S05]  /*1140*/  BSYNC B4 ;  /* 0x0000000000047941 */ /* 0x000fea0003800000 */
.L_x_39:
[----:B------:R-:W-:Y:S05]  /*1150*/  WARPSYNC.ALL ;  /* 0x0000000000007948 */ /* 0x000fea0003800000 */
[----:B------:R-:W-:Y:S01]  /*1160*/  UIADD3 UR5, UR5, 0x100, URZ ;  /* 0x0000010005057890 */ /* 0x000fe2000fffe03f */
[----:B------:R-:W-:Y:S01]  /*1170*/  ISETP.GE.AND P1, PT, R13, 0x1, PT ;  /* 0x000000010d00780c */ /* 0x000fe20003f26270 */
[----:B------:R-:W-:Y:S01]  /*1180*/  IMAD.MOV.U32 R24, RZ, RZ, RZ ;  /* 0x000000ffff187224 */ /* 0x000fe200078e00ff */
[----:B------:R-:W-:Y:S01]  /*1190*/  SHF.R.U32.HI R7, RZ, 0x5, R0 ;  /* 0x00000005ff077819 */ /* 0x000fe20000011600 */
[----:B------:R-:W-:-:S04]  /*11a0*/  UIADD3 UR26, UP0, UR5, UR26, URZ ;  /* 0x0000001a051a7290 */ /* 0x000fc8000ff1e03f */
[----:B------:R-:W-:Y:S01]  /*11b0*/  ULEA.HI.X.SX32 UR27, UR5, UR27, 0x1, UP0 ;  /* 0x0000001b051b7291 */ /* 0x000fe200080f0e3f */
[----:B------:R-:W-:Y:S11]  /*11c0*/  @P0 BRA `(.L_x_45) ;  /* 0x0000000000280947 */ /* 0x000ff60003800000 */
[----:B-1-34-:R-:W1:Y:S01]  /*11d0*/  S2R R2, SR_LANEID ;  /* 0x0000000000027919 */ /* 0x01ae620000000000 */
[----:B------:R-:W-:Y:S05]  /*11e0*/  WARPSYNC.ALL ;  /* 0x0000000000007948 */ /* 0x000fea0003800000 */
[----:B-1----:R-:W-:-:S05]  /*11f0*/  IMAD.SHL.U32 R4, R2, 0x4, RZ ;  /* 0x0000000402047824 */ /* 0x002fca00078e00ff */
[----:B------:R-:W1:Y:S01]  /*1200*/  LDS R5, [R4+UR20] ;  /* 0x0000001404057984 */ /* 0x000e620008000800 */
[----:B------:R-:W-:-:S05]  /*1210*/  IADD3 R2, P3, R4, UR26, RZ ;  /* 0x0000001a04027c10 */ /* 0x000fca000ff7e0ff */
[----:B------:R-:W-:-:S05]  /*1220*/  IMAD.X R3, RZ, RZ, UR27, P3 ;  /* 0x0000001bff037e24 */ /* 0x000fca00098e06ff */
[----:B-1----:R1:W3:Y:S01]  /*1230*/  ATOMG.E.EXCH.STRONG.GPU PT, RZ, [R2], R5 ;  /* 0x0000000502ff73a8 */ /* 0x0022e200041ee100 */
[----:B------:R-:W-:-:S04]  /*1240*/  DEPBAR {5,4,3,2,1,0} ;  /* 0x0000003f0000791a */ /* 0x000fc80000000000 */
[----:B------:R1:W-:Y:S01]  /*1250*/  UTMACCTL.IV [UR26] ;  /* 0x000000001a0079b9 */ /* 0x0003e20008000000 */
[----:B------:R-:W-:Y:S01]  /*1260*/  NOP ;  /* 0x0000000000007918 */ /* 0x000fe20000000000 */
.L_x_45:
[----:B------:R-:W-:Y:S05]  /*1270*/  @P0 BRA `(.L_x_46) ;  /* 0x00000000000c0947 */ /* 0x000fea0003800000 */
[----:B------:R0:W-:Y:S01]  /*1280*/  UTMACMDFLUSH ;  /* 0x00000000000079b7 */ /* 0x0001e20000000000 */
[----:B------:R-:W-:Y:S05]  /*1290*/  @P0 BRA `(.L_x_46) ;  /* 0x0000000000040947 */ /* 0x000fea0003800000 */
[----:B------:R-:W-:-:S04]  /*12a0*/  DEPBAR.LE SB0, 0x0 ;  /* 0x000080000000791a */ /* 0x000fc80000000000 */
.L_x_46:
[----:B------:R-:W-:Y:S05]  /*12b0*/  WARPSYNC.ALL ;  /* 0x0000000000007948 */ /* 0x000fea0003800000 */
[----:B---3--:R-:W-:Y:S01]  /*12c0*/  BAR.SYNC.DEFER_BLOCKING 0x0 ;  /* 0x0000000000007b1d */ /* 0x008fe20000010000 */
[----:B------:R-:W-:Y:S01]  /*12d0*/  R2UR UR21, R7 ;  /* 0x00000000071572ca */ /* 0x000fe200000e0000 */
[----:B------:R-:W-:Y:S01]  /*12e0*/  USHF.L.U32 UR15, UR32, 0x7, URZ ;  /* 0x00000007200f7899 */ /* 0x000fe2000800063f */
[----:B------:R-:W-:Y:S01]  /*12f0*/  IMAD.MOV.U32 R25, RZ, RZ, RZ ;  /* 0x000000ffff197224 */ /* 0x000fe200078e00ff */
[----:B------:R-:W-:Y:S01]  /*1300*/  USHF.L.U32 UR11, UR33, 0x7, URZ ;  /* 0x00000007210b7899 */ /* 0x000fe2000800063f */
[----:B------:R-:W-:Y:S01]  /*1310*/  CS2R R26, SRZ ;  /* 0x00000000001a7805 */ /* 0x000fe2000001ff00 */
[----:B------:R-:W-:Y:S01]  /*1320*/  VOTEU.ALL UP0, P2 ;  /* 0x00000000003f7886 */ /* 0x000fe20001000000 */
[----:B------:R-:W-:Y:S01]  /*1330*/  UMOV UR6, 0x1 ;  /* 0x0000000100067882 */ /* 0x000fe20000000000 */
[----:B------:R-:W-:Y:S01]  /*1340*/  VOTEU.ALL UP1, P2 ;  /* 0x00000000003f7886 */ /* 0x000fe20001020000 */
[----:B------:R-:W-:-:S02]  /*1350*/  CS2R R28, SRZ ;  /* 0x00000000001c7805 */ /* 0x000fc4000001ff00 */
[----:B------:R-:W-:Y:S01]  /*1360*/  CS2R R30, SRZ ;  /* 0x00000000001e7805 */ /* 0x000fe2000001ff00 */
[----:B------:R-:W-:-:S04]  /*1370*/  @!UP0 UIADD3 UR8, -UR6, 0x100000, URZ ;  /* 0x0010000006088890 */ /* 0x000fc8000fffe13f */
[----:B------:R-:W-:Y:S02]  /*1380*/  @!UP0 USHF.L.U32 UR9, UR8, 0xb, URZ ;  /* 0x0000000b08098899 */ /* 0x000fe4000800063f */
[----:B------:R-:W-:Y:S01]  /*1390*/  @!UP0 USHF.L.U32 UR8, UR8, 0x1, URZ ;  /* 0x0000000108088899 */ /* 0x000fe2000800063f */
[----:B------:R-:W-:Y:S01]  /*13a0*/  CS2R R32, SRZ ;  /* 0x0000000000207805 */ /* 0x000fe2000001ff00 */
[----:B------:R-:W-:-:S04]  /*13b0*/  @!UP0 UIADD3 UR6, -UR6, 0x100000, URZ ;  /* 0x0010000006068890 */ /* 0x000fc8000fffe13f */
[----:B------:R-:W-:Y:S02]  /*13c0*/  @!UP0 USHF.L.U32 UR7, UR6, 0xb, URZ ;  /* 0x0000000b06078899 */ /* 0x000fe4000800063f */
[----:B------:R-:W-:Y:S01]  /*13d0*/  @!UP0 USHF.L.U32 UR6, UR6, 0x1, URZ ;  /* 0x0000000106068899 */ /* 0x000fe2000800063f */
[----:B------:R-:W-:Y:S01]  /*13e0*/  CS2R R34, SRZ ;  /* 0x0000000000227805 */ /* 0x000fe2000001ff00 */
[----:B------:R-:W-:Y:S01]  /*13f0*/  VOTEU.ALL UP0, P2 ;  /* 0x00000000003f7886 */ /* 0x000fe20001000000 */
[----:B------:R-:W-:Y:S02]  /*1400*/  CS2R R36, SRZ ;  /* 0x0000000000247805 */ /* 0x000fe4000001ff00 */
[----:B------:R-:W-:Y:S02]  /*1410*/  CS2R R38, SRZ ;  /* 0x0000000000267805 */ /* 0x000fe4000001ff00 */
[----:B------:R-:W-:Y:S02]  /*1420*/  CS2R R40, SRZ ;  /* 0x0000000000287805 */ /* 0x000fe4000001ff00 */
[----:B------:R-:W-:-:S02]  /*1430*/  CS2R R42, SRZ ;  /* 0x00000000002a7805 */ /* 0x000fc4000001ff00 */
[----:B------:R-:W-:Y:S02]  /*1440*/  CS2R R44, SRZ ;  /* 0x00000000002c7805 */ /* 0x000fe4000001ff00 */
[----:B------:R-:W-:Y:S02]  /*1450*/  CS2R R46, SRZ ;  /* 0x00000000002e7805 */ /* 0x000fe4000001ff00 */
[----:B------:R-:W-:Y:S02]  /*1460*/  CS2R R48, SRZ ;  /* 0x0000000000307805 */ /* 0x000fe4000001ff00 */
[----:B------:R-:W-:Y:S01]  /*1470*/  CS2R R50, SRZ ;  /* 0x0000000000327805 */ /* 0x000fe2000001ff00 */
[----:B------:R-:W3:Y:S02]  /*1480*/  FENCE.VIEW.ASYNC.S ;  /* 0x00000000000073c6 */ /* 0x000ee40000000000 */
[----:B---3--:R3:W4:Y:S02]  /*1490*/  @!UP0 SYNCS.EXCH.64 URZ, [UR20+0x10000], UR8 ;  /* 0x01000008143f85b2 */ /* 0x0087240008000100 */
[----:B----4-:R-:W-:Y:S01]  /*14a0*/  BAR.SYNC.DEFER_BLOCKING 0x0 ;  /* 0x0000000000007b1d */ /* 0x010fe20000010000 */
[----:B------:R-:W-:-:S02]  /*14b0*/  CS2R R52, SRZ ;  /* 0x0000000000347805 */ /* 0x000fc4000001ff00 */
[----:B------:R-:W-:Y:S02]  /*14c0*/  CS2R R54, SRZ ;  /* 0x0000000000367805 */ /* 0x000fe4000001ff00 */
[----:B------:R-:W-:Y:S02]  /*14d0*/  CS2R R56, SRZ ;  /* 0x0000000000387805 */ /* 0x000fe4000001ff00 */
[----:B------:R-:W-:Y:S02]  /*14e0*/  CS2R R58, SRZ ;  /* 0x00000000003a7805 */ /* 0x000fe4000001ff00 */
[----:B------:R-:W-:Y:S02]  /*14f0*/  CS2R R60, SRZ ;  /* 0x00000000003c7805 */ /* 0x000fe4000001ff00 */
[----:B------:R-:W-:Y:S02]  /*1500*/  CS2R R62, SRZ ;  /* 0x00000000003e7805 */ /* 0x000fe4000001ff00 */
        /* <DEDUP_REMOVED lines=11> */
[----:B------:R-:W-:Y:S01]  /*15c0*/  CS2R R86, SRZ ;  /* 0x0000000000567805 */ /* 0x000fe2000001ff00 */
[----:B------:R3:W4:Y:S01]  /*15d0*/  @!UP1 SYNCS.EXCH.64 URZ, [UR20+0x10008], UR6 ;  /* 0x01000806143f95b2 */ /* 0x0007220008000100 */
[----:B------:R-:W-:Y:S05]  /*15e0*/  @!P1 BRA `(.L_x_47) ;  /* 0x00000004008c9947 */ /* 0x000fea0003800000 */
        /* <DEDUP_REMOVED lines=31> */
[----:B------:R-:W-:Y:S01]  /*17e0*/  CS2R R86, SRZ ;  /* 0x0000000000567805 */ /* 0x000fe2000001ff00 */
[----:B------:R-:W-:Y:S01]  /*17f0*/  UMOV UR5, URZ ;  /* 0x0000003f00057c82 */ /* 0x000fe20008000000 */
[----:B------:R-:W-:-:S05]  /*1800*/  UMOV UR10, URZ ;  /* 0x0000003f000a7c82 */ /* 0x000fca0008000000 */
.L_x_49:
[----:B----4-:R-:W-:Y:S01]  /*1810*/  BAR.SYNC.DEFER_BLOCKING 0x0 ;  /* 0x0000000000007b1d */ /* 0x010fe20000010000 */
[----:B------:R-:W-:Y:S01]  /*1820*/  ULEA UR18, UR5, UR20, 0x3 ;  /* 0x0000001405127291 */ /* 0x000fe2000f8e183f */
[----:B-1----:R-:W-:Y:S01]  /*1830*/  @!P2 IMAD.MOV.U32 R2, RZ, RZ, 0x8000 ;  /* 0x00008000ff02a424 */ /* 0x002fe200078e00ff */
[----:B------:R-:W-:Y:S01]  /*1840*/  ELECT P0, URZ, PT ;  /* 0x00000000003f782f */ /* 0x000fe20003800000 */
[----:B---3--:R-:W-:-:S03]  /*1850*/  ULEA UR8, UR5, UR20, 0xe ;  /* 0x0000001405087291 */ /* 0x008fc6000f8e703f */
[----:B------:R-:W-:Y:S02]  /*1860*/  ISETP.LT.U32.AND P0, PT, R6, 0x20, P0 ;  /* 0x000000200600780c */ /* 0x000fe40000701070 */
[----:B------:R-:W-:Y:S01]  /*1870*/  ELECT P1, URZ, PT ;  /* 0x00000000003f782f */ /* 0x000fe20003820000 */
[----:B------:R-:W-:-:S03]  /*1880*/  UIADD3 UR12, UR8, 0x8000, URZ ;  /* 0x00008000080c7890 */ /* 0x000fc6000fffe03f */
[----:B------:R-:W-:Y:S01]  /*1890*/  ISETP.LT.U32.AND P1, PT, R6, 0x20, P1 ;  /* 0x000000200600780c */ /* 0x000fe20000f21070 */
[----:B------:R-:W-:-:S06]  /*18a0*/  UMOV UR14, UR10 ;  /* 0x0000000a000e7c82 */ /* 0x000fcc0008000000 */
[----:B------:R-:W-:Y:S01]  /*18b0*/  VOTEU.ANY UP0, P0 ;  /* 0x00000000003f7886 */ /* 0x000fe20000000100 */
[----:B------:R-:W-:Y:S01]  /*18c0*/  VOTEU.ANY UP2, P0 ;  /* 0x00000000003f7886 */ /* 0x000fe20000040100 */
[----:B------:R1:W-:Y:S01]  /*18d0*/  @!P2 SYNCS.ARRIVE.TRANS64 RZ, [UR18+0x10000], R2 ;  /* 0x01000002ffffa9a7 */ /* 0x0003e20008000012 */
[----:B------:R3:W-:Y:S06]  /*18e0*/  MEMBAR.ALL.CTA ;  /* 0x0000000000007992 */ /* 0x0007ec0000008000 */
[----:B---3--:R-:W3:Y:S01]  /*18f0*/  FENCE.VIEW.ASYNC.S ;  /* 0x00000000000073c6 */ /* 0x008ee20000000000 */
[----:B------:R-:W-:Y:S01]  /*1900*/  @UP0 UIADD3 UR9, UR18, 0x10000, URZ ;  /* 0x0001000012090890 */ /* 0x000fe2000fffe03f */
[----:B------:R-:W-:Y:S01]  /*1910*/  @UP0 UMOV UR6, UR22 ;  /* 0x0000001600060c82 */ /* 0x000fe20008000000 */
[----:B------:R-:W-:Y:S01]  /*1920*/  @UP0 UMOV UR7, UR23 ;  /* 0x0000001700070c82 */ /* 0x000fe20008000000 */
[----:B---3--:R-:W-:Y:S01]  /*1930*/  VOTEU.ANY UP1, P1 ;  /* 0x00000000003f7886 */ /* 0x008fe20000820100 */
[----:B------:R-:W-:Y:S01]  /*1940*/  VOTEU.ANY UP3, P1 ;  /* 0x00000000003f7886 */ /* 0x000fe20000860100 */
[----:B-1----:R-:W-:-:S03]  /*1950*/  IMAD.U32 R2, RZ, RZ, UR4 ;  /* 0x00000004ff027e24 */ /* 0x002fc6000f8e00ff */
[----:B------:R-:W-:Y:S01]  /*1960*/  @UP1 UIADD3 UR13, UR18, 0x10000, URZ ;  /* 0x00010000120d1890 */ /* 0x000fe2000fffe03f */
[----:B------:R-:W-:Y:S01]  /*1970*/  @UP1 UMOV UR16, UR24 ;  /* 0x0000001800101c82 */ /* 0x000fe20008000000 */
[----:B------:R-:W-:Y:S01]  /*1980*/  @UP1 UMOV UR17, UR25 ;  /* 0x0000001900111c82 */ /* 0x000fe20008000000 */
[----:B------:R-:W-:Y:S01]  /*1990*/  SHF.L.U32 R2, R2, 0x1f, RZ ;  /* 0x0000001f02027819 */ /* 0x000fe200000006ff */
[----:B------:R-:W-:Y:S06]  /*19a0*/  BAR.SYNC.DEFER_BLOCKING 0x0 ;  /* 0x0000000000007b1d */ /* 0x000fec0000010000 */
[----:B------:R1:W-:Y:S02]  /*19b0*/  @UP2 UTMALDG.2D [UR8], [UR6] ;  /* 0x00000008060025b4 */ /* 0x0003e40008008000 */
[----:B------:R-:W-:Y:S06]  /*19c0*/  BAR.SYNC.DEFER_BLOCKING 0x0 ;  /* 0x0000000000007b1d */ /* 0x000fec0000010000 */
[----:B------:R1:W-:Y:S02]  /*19d0*/  @UP3 UTMALDG.2D [UR12], [UR16] ;  /* 0x0000000c100035b4 */ /* 0x0003e40008008000 */
[----:B------:R-:W-:Y:S06]  /*19e0*/  BAR.SYNC.DEFER_BLOCKING 0x0 ;  /* 0x0000000000007b1d */ /* 0x000fec0000010000 */
[----:B------:R-:W3:Y:S02]  /*19f0*/  SYNCS.PHASECHK.TRANS64.TRYWAIT P0, [UR18+0x10000], R2 ;  /* 0x01000002ff0075a7 */ /* 0x000ee40008000152 */
[----:B-1-3--:R-:W-:Y:S05]  /*1a00*/  @!P0 BRA `(.L_x_48) ;  /* 0x0000000400b88947 */ /* 0x00afea0003800000 */
.L_x_50:
[----:B------:R-:W-:Y:S01]  /*1a10*/  USHF.L.U32 UR6, UR21, 0x7, URZ ;  /* 0x0000000715067899 */ /* 0x000fe2000800063f */
[----:B------:R-:W-:Y:S02]  /*1a20*/  WARPGROUP.DEPBAR.LE gsb0, 0x0 ;  /* 0x00008000000079c5 */ /* 0x000fe40000010000 */
[----:B------:R-:W-:Y:S01]  /*1a30*/  USHF.R.U32.HI UR18, URZ, 0x4, UR12 ;  /* 0x000000043f127899 */ /* 0x000fe2000801160c */
[----:B------:R-:W-:Y:S01]  /*1a40*/  WARPGROUP.ARRIVE ;  /* 0x00000000000079c5 */ /* 0x000fe20000000000 */
[----:B------:R-:W-:Y:S01]  /*1a50*/  ULOP3.LUT UR6, UR6, 0x200, URZ, 0xc0, !UPT ;  /* 0x0000020006067892 */ /* 0x000fe2000f8ec03f */
[----:B------:R-:W1:Y:S01]  /*1a60*/  LDC R2, c[0x0][0x230] ;  /* 0x00008c00ff027b82 */ /* 0x000e620000000800 */
[----:B------:R-:W-:Y:S02]  /*1a70*/  USGXT.U32 UR18, UR18, 0xe ;  /* 0x0000000e1212789a */ /* 0x000fe40008000000 */
[----:B------:R-:W-:Y:S01]  /*1a80*/  ULEA.HI UR6, UR8, UR6, URZ, 0x1c ;  /* 0x0000000608067291 */ /* 0x000fe2000f8fe03f */
[----:B------:R-:W-:Y:S01]  /*1a90*/  UMOV UR17, 0x40000040 ;  /* 0x4000004000117882 */ /* 0x000fe20000000000 */
[----:B------:R-:W-:-:S02]  /*1aa0*/  UMOV UR19, 0x40000040 ;  /* 0x4000004000137882 */ /* 0x000fc40000000000 */
[----:B------:R-:W-:Y:S01]  /*1ab0*/  ULOP3.LUT UR16, UR6, 0x3fff, URZ, 0xc0, !UPT ;  /* 0x00003fff06107892 */ /* 0x000fe2000f8ec03f */
[----:B------:R-:W-:Y:S02]  /*1ac0*/  UMOV UR7, URZ ;  /* 0x0000003f00077c82 */ /* 0x000fe40008000000 */
[----:B------:R-:W-:Y:S01]  /*1ad0*/  UMOV UR6, URZ ;  /* 0x0000003f00067c82 */ /* 0x000fe20008000000 */
[----:B------:R-:W-:Y:S02]  /*1ae0*/  UIADD3 UR10, UR10, 0x40, URZ ;  /* 0x000000400a0a7890 */ /* 0x000fe4000fffe03f */
[----:B------:R-:W-:-:S03]  /*1af0*/  UIADD3 UR5, UR5, 0x1, URZ ;  /* 0x0000000105057890 */ /* 0x000fc6000fffe03f */
[----:B------:R-:W-:Y:S01]  /*1b00*/  HGMMA.64x128x16.F32 R24, gdesc[UR16], R24 ;  /* 0x01e00000101879f0 */ /* 0x000fe20008700818 */
[----:B------:R-:W-:Y:S02]  /*1b10*/  UIADD3 UR16, UP0, UR16, 0x2, URZ ;  /* 0x0000000210107890 */ /* 0x000fe4000ff1e03f */
[----:B------:R-:W-:Y:S02]  /*1b20*/  UIADD3 UR18, UP1, UR18, 0x2, URZ ;  /* 0x0000000212127890 */ /* 0x000fe4000ff3e03f */
[----:B------:R-:W-:Y:S02]  /*1b30*/  UIADD3.X UR17, UR6, 0x40000040, URZ, UP0, !UPT ;  /* 0x4000004006117890 */ /* 0x000fe400087fe43f */
[----:B------:R-:W-:Y:S01]  /*1b40*/  UIADD3.X UR19, UR7, 0x40000040, URZ, UP1, !UPT ;  /* 0x4000004007137890 */ /* 0x000fe20008ffe43f */
[----:B-1----:R-:W-:Y:S01]  /*1b50*/  ISETP.LE.AND P0, PT, R2, UR10, PT ;  /* 0x0000000a02007c0c */ /* 0x002fe2000bf03270 */
[----:B------:R-:W-:Y:S02]  /*1b60*/  UIADD3.64 UR28, UR16, 0x2, URZ ;  /* 0x00000002101c7897 */ /* 0x000fe4000fffe03f */
[----:B------:R-:W-:-:S02]  /*1b70*/  UIADD3.64 UR30, UR18, 0x2, URZ ;  /* 0x00000002121e7897 */ /* 0x000fc4000fffe03f */
[----:B------:R-:W-:-:S04]  /*1b80*/  UISETP.NE.U32.AND UP0, UPT, UR5, 0x2, UPT ;  /* 0x000000020500788c */ /* 0x000fc8000bf05070 */
[----:B------:R-:W-:Y:S02]  /*1b90*/  USEL UR6, URZ, 0x1, UP0 ;  /* 0x000000013f067887 */ /* 0x000fe40008000000 */
[----:B------:R-:W-:Y:S02]  /*1ba0*/  USEL UR5, UR5, URZ, UP0 ;  /* 0x0000003f05057287 */ /* 0x000fe40008000000 */
[----:B------:R-:W-:Y:S01]  /*1bb0*/  ULOP3.LUT UR4, UR4, UR6, URZ, 0x3c, !UPT ;  /* 0x0000000604047292 */ /* 0x000fe2000f8e3c3f */
[----:B------:R-:W-:Y:S01]  /*1bc0*/  HGMMA.64x128x16.F32 R24, gdesc[UR16], R24 ;  /* 0x01e00000101879f0 */ /* 0x000fe20008700818 */
[----:B------:R-:W-:Y:S02]  /*1bd0*/  UIADD3.64 UR16, UR16, 0x4, URZ ;  /* 0x0000000410107897 */ /* 0x000fe4000fffe03f */
[----:B------:R-:W-:-:S09]  /*1be0*/  UIADD3.64 UR18, UR18, 0x4, URZ ;  /* 0x0000000412127897 */ /* 0x000fd2000fffe03f */
[----:B------:R-:W-:-:S12]  /*1bf0*/  HGMMA.64x128x16.F32 R24, gdesc[UR28], R24 ;  /* 0x01e000001c1879f0 */ /* 0x000fd80008700818 */
[----:B------:R-:W-:Y:S01]  /*1c00*/  HGMMA.64x128x16.F32 R24, gdesc[UR16], R24, gsb0 ;  /* 0x01e00000101879f0 */ /* 0x000fe20008000818 */
[----:B------:R-:W-:Y:S05]  /*1c10*/  @!P0 BRA `(.L_x_49) ;  /* 0xfffffff800fc8947 */ /* 0x000fea000383ffff */
.L_x_47:
[----:B------:R-:W-:Y:S02]  /*1c20*/  WARPGROUP.DEPBAR.LE gsb0, 0x0 ;  /* 0x00008000000079c5 */ /* 0x000fe40000010000 */
[----:B----4-:R-:W-:Y:S01]  /*1c30*/  BAR.SYNC.DEFER_BLOCKING 0x0 ;  /* 0x0000000000007b1d */ /* 0x010fe20000010000 */
[C---:B-1----:R-:W-:Y:S01]  /*1c40*/  IMAD.SHL.U32 R2, R0.reuse, 0x80, RZ ;  /* 0x0000008000027824 */ /* 0x042fe200078e00ff */
[----:B------:R-:W-:Y:S01]  /*1c50*/  F2FP.F16.F32.PACK_AB R24, R25, R24 ;  /* 0x000000181918723e */ /* 0x000fe200000000ff */
[----:B------:R-:W-:Y:S01]  /*1c60*/  IMAD.SHL.U32 R3, R0, 0x10, RZ ;  /* 0x0000001000037824 */ /* 0x000fe200078e00ff */
[----:B------:R-:W-:Y:S02]  /*1c70*/  F2FP.F16.F32.PACK_AB R25, R27, R26 ;  /* 0x0000001a1b19723e */ /* 0x000fe400000000ff */
[----:B------:R-:W-:Y:S02]  /*1c80*/  ELECT P0, URZ, PT ;  /* 0x00000000003f782f */ /* 0x000fe40003800000 */
[----:B------:R-:W-:Y:S01]  /*1c90*/  LOP3.LUT R2, R2, 0x780, RZ, 0xc0, !PT ;  /* 0x0000078002027812 */ /* 0x000fe200078ec0ff */
[----:B------:R-:W-:Y:S01]  /*1ca0*/  ULOP3.LUT UR21, UR21, 0x1, URZ, 0xc0, !UPT ;  /* 0x0000000115157892 */ /* 0x000fe2000f8ec03f */
[----:B------:R-:W-:Y:S01]  /*1cb0*/  F2FP.F16.F32.PACK_AB R56, R57, R56 ;  /* 0x000000383938723e */ /* 0x000fe200000000ff */
[----:B------:R-:W-:Y:S01]  /*1cc0*/  UMOV UR10, UR11 ;  /* 0x0000000b000a7c82 */ /* 0x000fe20008000000 */
[----:B------:R-:W-:Y:S01]  /*1cd0*/  LOP3.LUT R3, R2, 0x70, R3, 0xf8, !PT ;  /* 0x0000007002037812 */ /* 0x000fe200078ef803 */
[----:B---3--:R-:W-:Y:S01]  /*1ce0*/  ULEA UR9, UR21, UR15, 0x6 ;  /* 0x0000000f15097291 */ /* 0x008fe2000f8e303f */
[----:B------:R-:W-:Y:S01]  /*1cf0*/  F2FP.F16.F32.PACK_AB R26, R29, R28 ;  /* 0x0000001c1d1a723e */ /* 0x000fe200000000ff */
[----:B------:R-:W-:Y:S01]  /*1d00*/  ULEA UR8, UR21, UR20, 0xe ;  /* 0x0000001415087291 */ /* 0x000fe2000f8e703f */
[----:B------:R-:W-:Y:S01]  /*1d10*/  LOP3.LUT R3, R3, 0x10, R0, 0x78, !PT ;  /* 0x0000001003037812 */ /* 0x000fe200078e7800 */
[----:B------:R-:W-:Y:S01]  /*1d20*/  IMAD.SHL.U32 R0, R0, 0x40, RZ ;  /* 0x0000004000007824 */ /* 0x000fe200078e00ff */
[----:B------:R-:W-:-:S02]  /*1d30*/  F2FP.F16.F32.PACK_AB R27, R31, R30 ;  /* 0x0000001e1f1b723e */ /* 0x000fc400000000ff */
[----:B------:R-:W-:Y:S02]  /*1d40*/  F2FP.F16.F32.PACK_AB R32, R33, R32 ;  /* 0x000000202120723e */ /* 0x000fe400000000ff */
[----:B------:R-:W-:Y:S02]  /*1d50*/  LOP3.LUT R0, R3, 0x3800, R0, 0xf8, !PT ;  /* 0x0000380003007812 */ /* 0x000fe400078ef800 */
[----:B------:R-:W-:Y:S01]  /*1d60*/  F2FP.F16.F32.PACK_AB R57, R59, R58 ;  /* 0x0000003a3b39723e */ /* 0x000fe200000000ff */
[----:B------:R-:W1:Y:S02]  /*1d70*/  @!P2 SYNCS.CCTL.IV [UR20+0x10000] ;  /* 0x01000000ff00a9b1 */ /* 0x000e640008000014 */
[----:B-1----:R-:W-:Y:S01]  /*1d80*/  BAR.SYNC.DEFER_BLOCKING 0x0 ;  /* 0x0000000000007b1d */ /* 0x002fe20000010000 */
[C---:B------:R-:W-:Y:S01]  /*1d90*/  LOP3.LUT R3, R0.reuse, 0x20, RZ, 0x3c, !PT ;  /* 0x0000002000037812 */ /* 0x040fe200078e3cff */
[C---:B------:R-:W-:Y:S01]  /*1da0*/  VIADD R2, R0.reuse, UR20 ;  /* 0x0000001400027c36 */ /* 0x040fe20008000000 */
[----:B------:R-:W-:-:S02]  /*1db0*/  LOP3.LUT R4, R0, 0x40, RZ, 0x3c, !PT ;  /* 0x0000004000047812 */ /* 0x000fc400078e3cff */
[----:B------:R-:W-:Y:S01]  /*1dc0*/  F2FP.F16.F32.PACK_AB R33, R35, R34 ;  /* 0x000000222321723e */ /* 0x000fe200000000ff */
[----:B------:R-:W-:Y:S01]  /*1dd0*/  VIADD R3, R3, UR20 ;  /* 0x0000001403037c36 */ /* 0x000fe20008000000 */
[----:B------:R-:W-:Y:S01]  /*1de0*/  F2FP.F16.F32.PACK_AB R58, R61, R60 ;  /* 0x0000003c3d3a723e */ /* 0x000fe200000000ff */
[----:B------:R-:W-:Y:S01]  /*1df0*/  VIADD R4, R4, UR20 ;  /* 0x0000001404047c36 */ /* 0x000fe20008000000 */
[----:B------:R-:W-:Y:S02]  /*1e00*/  F2FP.F16.F32.PACK_AB R59, R63, R62 ;  /* 0x0000003e3f3b723e */ /* 0x000fe400000000ff */
[----:B------:R-:W-:Y:S02]  /*1e10*/  F2FP.F16.F32.PACK_AB R64, R65, R64 ;  /* 0x000000404140723e */ /* 0x000fe400000000ff */
[----:B------:R-:W-:Y:S02]  /*1e20*/  LOP3.LUT R0, R0, 0x60, RZ, 0x3c, !PT ;  /* 0x0000006000007812 */ /* 0x000fe400078e3cff */
[----:B------:R-:W-:-:S02]  /*1e30*/  F2FP.F16.F32.PACK_AB R34, R37, R36 ;  /* 0x000000242522723e */ /* 0x000fc400000000ff */
[----:B------:R-:W-:Y:S01]  /*1e40*/  F2FP.F16.F32.PACK_AB R35, R39, R38 ;  /* 0x000000262723723e */ /* 0x000fe200000000ff */
[----:B------:R-:W-:Y:S01]  /*1e50*/  VIADD R0, R0, UR20 ;  /* 0x0000001400007c36 */ /* 0x000fe20008000000 */
[----:B------:R-:W-:Y:S02]  /*1e60*/  F2FP.F16.F32.PACK_AB R40, R41, R40 ;  /* 0x000000282928723e */ /* 0x000fe400000000ff */
[----:B------:R-:W-:Y:S02]  /*1e70*/  F2FP.F16.F32.PACK_AB R65, R67, R66 ;  /* 0x000000424341723e */ /* 0x000fe400000000ff */
[----:B------:R-:W-:Y:S01]  /*1e80*/  F2FP.F16.F32.PACK_AB R41, R43, R42 ;  /* 0x0000002a2b29723e */ /* 0x000fe200000000ff */
[----:B------:R-:W1:Y:S01]  /*1e90*/  @!P2 SYNCS.CCTL.IV [UR20+0x10008] ;  /* 0x01000800ff00a9b1 */ /* 0x000e620008000014 */
[----:B------:R-:W-:Y:S01]  /*1ea0*/  F2FP.F16.F32.PACK_AB R66, R69, R68 ;  /* 0x000000444542723e */ /* 0x000fe200000000ff */
[----:B-1----:R-:W-:Y:S01]  /*1eb0*/  STSM.16.M88.4 [R2], R24 ;  /* 0x0000001802007844 */ /* 0x002fe20000000200 */
[----:B------:R-:W-:-:S02]  /*1ec0*/  F2FP.F16.F32.PACK_AB R67, R71, R70 ;  /* 0x000000464743723e */ /* 0x000fc400000000ff */
[----:B------:R-:W-:Y:S01]  /*1ed0*/  F2FP.F16.F32.PACK_AB R72, R73, R72 ;  /* 0x000000484948723e */ /* 0x000fe200000000ff */
[----:B------:R-:W-:Y:S01]  /*1ee0*/  STSM.16.M88.4 [R2+0x4000], R56 ;  /* 0x0040003802007844 */ /* 0x000fe20000000200 */
[----:B------:R-:W-:Y:S02]  /*1ef0*/  F2FP.F16.F32.PACK_AB R42, R45, R44 ;  /* 0x0000002c2d2a723e */ /* 0x000fe400000000ff */
[----:B------:R-:W-:Y:S01]  /*1f00*/  F2FP.F16.F32.PACK_AB R43, R47, R46 ;  /* 0x0000002e2f2b723e */ /* 0x000fe200000000ff */
[----:B------:R-:W-:Y:S01]  /*1f10*/  STSM.16.M88.4 [R3], R32 ;  /* 0x0000002003007844 */ /* 0x000fe20000000200 */
[----:B------:R-:W-:Y:S02]  /*1f20*/  F2FP.F16.F32.PACK_AB R48, R49, R48 ;  /* 0x000000303130723e */ /* 0x000fe400000000ff */
[----:B------:R-:W-:Y:S01]  /*1f30*/  F2FP.F16.F32.PACK_AB R73, R75, R74 ;  /* 0x0000004a4b49723e */ /* 0x000fe200000000ff */
[----:B------:R-:W-:Y:S01]  /*1f40*/  STSM.16.M88.4 [R3+0x4000], R64 ;  /* 0x0040004003007844 */ /* 0x000fe20000000200 */
[----:B------:R-:W-:-:S02]  /*1f50*/  F2FP.F16.F32.PACK_AB R49, R51, R50 ;  /* 0x000000323331723e */ /* 0x000fc400000000ff */
[----:B------:R-:W-:Y:S01]  /*1f60*/  F2FP.F16.F32.PACK_AB R74, R77, R76 ;  /* 0x0000004c4d4a723e */ /* 0x000fe200000000ff */
[----:B------:R-:W-:Y:S01]  /*1f70*/  STSM.16.M88.4 [R4], R40 ;  /* 0x0000002804007844 */ /* 0x000fe20000000200 */
[----:B------:R-:W-:Y:S02]  /*1f80*/  F2FP.F16.F32.PACK_AB R75, R79, R78 ;  /* 0x0000004e4f4b723e */ /* 0x000fe400000000ff */
[----:B------:R-:W-:Y:S02]  /*1f90*/  F2FP.F16.F32.PACK_AB R80, R81, R80 ;  /* 0x000000505150723e */ /* 0x000fe400000000ff */
[----:B------:R-:W-:Y:S01]  /*1fa0*/  F2FP.F16.F32.PACK_AB R50, R53, R52 ;  /* 0x000000343532723e */ /* 0x000fe200000000ff */
[----:B------:R-:W-:Y:S01]  /*1fb0*/  STSM.16.M88.4 [R4+0x4000], R72 ;  /* 0x0040004804007844 */ /* 0x000fe20000000200 */
[----:B------:R-:W-:Y:S02]  /*1fc0*/  F2FP.F16.F32.PACK_AB R51, R55, R54 ;  /* 0x000000363733723e */ /* 0x000fe400000000ff */
[----:B------:R-:W-:-:S02]  /*1fd0*/  F2FP.F16.F32.PACK_AB R81, R83, R82 ;  /* 0x000000525351723e */ /* 0x000fc400000000ff */
[----:B------:R-:W-:Y:S01]  /*1fe0*/  F2FP.F16.F32.PACK_AB R82, R85, R84 ;  /* 0x000000545552723e */ /* 0x000fe200000000ff */
[----:B------:R-:W-:Y:S01]  /*1ff0*/  STSM.16.M88.4 [R0], R48 ;  /* 0x0000003000007844 */ /* 0x000fe20000000200 */
[----:B------:R-:W-:Y:S02]  /*2000*/  F2FP.F16.F32.PACK_AB R83, R87, R86 ;  /* 0x000000565753723e */ /* 0x000fe400000000ff */
[----:B------:R-:W-:-:S03]  /*2010*/  ISETP.LT.U32.AND P0, PT, R6, 0x40, P0 ;  /* 0x000000400600780c */ /* 0x000fc60000701070 */
[----:B------:R-:W-:Y:S01]  /*2020*/  STSM.16.M88.4 [R0+0x4000], R80 ;  /* 0x0040005000007844 */ /* 0x000fe20000000200 */
[----:B------:R1:W-:Y:S06]  /*2030*/  MEMBAR.ALL.CTA ;  /* 0x0000000000007992 */ /* 0x0003ec0000008000 */
[----:B-1----:R-:W1:Y:S03]  /*2040*/  FENCE.VIEW.ASYNC.S ;  /* 0x00000000000073c6 */ /* 0x002e660000000000 */
[----:B-1----:R-:W-:Y:S01]  /*2050*/  VOTEU.ANY UP0, P0 ;  /* 0x00000000003f7886 */ /* 0x002fe20000000100 */
[----:B------:R-:W-:-:S04]  /*2060*/  VOTEU.ANY UP1, P0 ;  /* 0x00000000003f7886 */ /* 0x000fc80000020100 */
[----:B------:R-:W-:Y:S01]  /*2070*/  @UP0 UMOV UR6, UR26 ;  /* 0x0000001a00060c82 */ /* 0x000fe20008000000 */
[----:B------:R-:W-:Y:S01]  /*2080*/  @UP0 UMOV UR7, UR27 ;  /* 0x0000001b00070c82 */ /* 0x000fe20008000000 */
[----:B------:R-:W-:Y:S06]  /*2090*/  BAR.SYNC.DEFER_BLOCKING 0x0 ;  /* 0x0000000000007b1d */ /* 0x000fec0000010000 */
[----:B------:R1:W-:Y:S01]  /*20a0*/  @UP1 UTMASTG.2D [UR8], [UR6] ;  /* 0x00000008060013b5 */ /* 0x0003e20008008000 */
[----:B------:R0:W-:Y:S01]  /*20b0*/  UTMACMDFLUSH ;  /* 0x00000000000079b7 */ /* 0x0001e20000000000 */
[----:B------:R-:W-:-:S04]  /*20c0*/  DEPBAR.LE SB0, 0x0 ;  /* 0x000080000000791a */ /* 0x000fc80000000000 */
[----:B------:R-:W-:Y:S06]  /*20d0*/  BAR.SYNC.DEFER_BLOCKING 0x0 ;  /* 0x0000000000007b1d */ /* 0x000fec0000010000 */
[----:B-1----:R-:W-:Y:S05]  /*20e0*/  EXIT ;  /* 0x000000000000794d */ /* 0x002fea0003800000 */
.L_x_48:
[----:B------:R-:W1:Y:S02]  /*20f0*/  SYNCS.PHASECHK.TRANS64.TRYWAIT P0, [UR18+0x10000], R2 ;  /* 0x01000002ff0075a7 */ /* 0x000e640008000152 */
[----:B-1----:R-:W-:Y:S05]  /*2100*/  @!P0 BRA `(.L_x_48) ;  /* 0xfffffffc00f88947 */ /* 0x002fea000383ffff */
[----:B------:R-:W-:Y:S05]  /*2110*/  BRA `(.L_x_50) ;  /* 0xfffffff8003c7947 */ /* 0x000fea000383ffff */
.L_x_51:
[----:B------:R-:W-:-:S00]  /*2120*/  BRA `(.L_x_51) ;  /* 0xfffffffc00fc7947 */ /* 0x000fc0000383ffff */
[----:B------:R-:W-:-:S00]  /*2130*/  NOP ;  /* 0x0000000000007918 */ /* 0x000fc00000000000 */
        /* <DEDUP_REMOVED lines=12> */
.L_x_52:


//--------------------- .nv.shared.gluon_wgmma    --------------------------
	.section	.nv.shared.gluon_wgmma,"aw",@nobits
	.sectionflags	@""
	.align	16
	.zero		1024


//--------------------- .nv.shared.reserved.0     --------------------------
	.section	.nv.shared.reserved.0,"aw",@nobits
	.weak		__nv_reservedSMEM_offset_0_alias
	.size		__nv_reservedSMEM_offset_0_alias, 0, 0
	.other		__nv_reservedSMEM_offset_0_alias,@"STO_CUDA_RESERVED_SHARED STV_DEFAULT"
__nv_reservedSMEM_offset_0_alias:
	.zero		0


//--------------------- .nv.constant0.gluon_wgmma --------------------------
	.section	.nv.constant0.gluon_wgmma,"a",@progbits
	.sectionflags	@""
	.align	4
.nv.constant0.gluon_wgmma:
	.zero		608


//--------------------- SYMBOLS --------------------------

	.type		.nv.reservedSmem.offset0,@object
	.size		.nv.reservedSmem.offset0,0x4
